// auto-generated by cutlass_sweep.gemm — config: {"arch": "sm_100", "cluster_m": 1, "cluster_n": 1, "dtype": "bf16", "stages": 4, "tile_k": 32, "tile_m": 64, "tile_n": 64}
#include "cutlass/cutlass.h"
#include "cutlass/gemm/collective/collective_builder.hpp"
#include "cutlass/gemm/device/gemm_universal_adapter.h"
#include "cutlass/gemm/kernel/gemm_universal.hpp"
#include "cutlass/epilogue/collective/collective_builder.hpp"

using ElemA = cutlass::bfloat16_t;
using ElemB = cutlass::bfloat16_t;
using ElemCD = cutlass::bfloat16_t;
using Acc  = float;
using TileShape    = cute::Shape<cute::_64, cute::_64, cute::_32>;
using ClusterShape = cute::Shape<cute::_1, cute::_1, cute::_1>;

using CollectiveEpilogue = typename cutlass::epilogue::collective::CollectiveBuilder<
    cutlass::arch::Sm100, cutlass::arch::OpClassTensorOp,
    TileShape, ClusterShape,
    cutlass::epilogue::collective::EpilogueTileAuto,
    Acc, Acc,
    ElemCD, cutlass::layout::RowMajor, 128 / cutlass::sizeof_bits<ElemCD>::value,
    ElemCD, cutlass::layout::RowMajor, 128 / cutlass::sizeof_bits<ElemCD>::value,
    cutlass::epilogue::collective::EpilogueScheduleAuto
  >::CollectiveOp;

using CollectiveMainloop = typename cutlass::gemm::collective::CollectiveBuilder<
    cutlass::arch::Sm100, cutlass::arch::OpClassTensorOp,
    ElemA, cutlass::layout::RowMajor, 128 / cutlass::sizeof_bits<ElemA>::value,
    ElemB, cutlass::layout::ColumnMajor, 128 / cutlass::sizeof_bits<ElemB>::value,
    Acc,
    TileShape, ClusterShape,
    cutlass::gemm::collective::StageCount<4>,
    cutlass::gemm::collective::KernelScheduleAuto
  >::CollectiveOp;

using GemmKernel = cutlass::gemm::kernel::GemmUniversal<
    cute::Shape<int,int,int,int>,
    CollectiveMainloop,
    CollectiveEpilogue
>;
using Gemm = cutlass::gemm::device::GemmUniversalAdapter<GemmKernel>;

// Force the device kernel symbol into the cubin without needing a host main.
auto* _anchor = &cutlass::device_kernel<GemmKernel>;


// ===== COMPILED SASS (sm_100a) =====

	.target	sm_100a

	.elftype	@"ET_EXEC"


//--------------------- .note.nv.tkinfo           --------------------------
	.section	.note.nv.tkinfo,"",@"SHT_NOTE"
	.sectionflags	@"SHF_NOTE_NV_TKINFO"
	.tkinfo
        /*0018*/ 	.word	0x00000002
        /*0030*/ 	.string	""
        /*0030*/ 	.string	"ptxas"
        /*0030*/ 	.string	"Cuda compilation tools, release 13.0, V13.0.88"
        /*0030*/ 	.string	"Build cuda_13.0.r13.0/compiler.36424714_0"
        /*0030*/ 	.string	"-arch sm_100a -m 64 "



//--------------------- .note.nv.cuinfo           --------------------------
	.section	.note.nv.cuinfo,"",@"SHT_NOTE"
	.sectionflags	@"SHF_NOTE_NV_CUINFO"
        /*0018*/ 	.short	0x0002
        /*001a*/ 	.short	0x0064
        /*001c*/ 	.short	0x0082
	.zero		2


//--------------------- .nv.info                  --------------------------
	.section	.nv.info,"",@"SHT_CUDA_INFO"
	.align	4


	//----- nvinfo : EIATTR_REGCOUNT
	.align		4
        /*0000*/ 	.byte	0x04, 0x2f
        /*0002*/ 	.short	(.L_19 - .L_18)
	.align		4
.L_18:
        /*0004*/ 	.word	index@(_ZN7cutlass13device_kernelINS_4gemm6kernel13GemmUniversalIN4cute5tupleIJiiiiEEENS1_10collective13CollectiveMmaINS1_35MainloopSm100TmaUmmaWarpSpecializedILi4ELi2ELi4ENS5_IJNS4_1CILi1EEESB_SB_EEEEENS5_IJNSA_ILi64EEESE_NSA_ILi32EEEEEENS_10bfloat16_tENS5_IJlSB_lEEESH_SI_NS4_8TiledMMAINS4_8MMA_AtomIJNS4_20SM100_MMA_F16BF16_SSISH_SH_fLi64ELi64ELNS4_4UMMA5MajorE0ELSN_0ELNSM_7ScaleInE0ELSO_0EEEEEENS4_6LayoutISC_NS5_IJNSA_ILi0EEESS_SS_EEEEENS5_IJNS4_10UnderscoreESV_SV_EEEEENS4_13SM90_TMA_LOADENS4_14ComposedLayoutINS4_7SwizzleILi2ELi4ELi3EEENS4_18smem_ptr_flag_bitsILi16EEENSR_INS5_IJNSA_ILi8EEESF_EEENS5_IJSF_SB_EEEEEEEvNS4_8identityESY_S18_vS19_EENS_8epilogue10collective18CollectiveEpilogueINS1B_23Sm100TmaWarpSpecializedILi3ELi2ELi16ELb1ELb0EEEJSG_NS5_IJNSR_ISE_SB_EENSR_ISF_SB_EEEEESH_SI_SH_SI_NS1B_6fusion15FusionCallbacksIS1F_NS1J_17LinearCombinationISH_fSH_fLNS_15FloatRoundStyleE2EEESG_S1I_JEEENS4_5SM1004TMEM4LOAD26SM100_TMEM_LOAD_16dp256b4xESY_S18_NS4_17SM75_U32x4_LDSM_NENS4_14SM90_TMA_STOREES18_NS4_17SM90_U32x4_STSM_NENS4_39AutoVectorizingCopyWithAssumedAlignmentILi128EEEEEEvvEEEEvNT_6ParamsE)
        /*0008*/ 	.word	0x0000004f


	//----- nvinfo : EIATTR_FRAME_SIZE
	.align		4
.L_19:
        /*000c*/ 	.byte	0x04, 0x11
        /*000e*/ 	.short	(.L_21 - .L_20)
	.align		4
.L_20:
        /*0010*/ 	.word	index@($__internal_2_$__cuda_sm10x_tcgen05_guardrail_trap_unallocated_columns_being_dealloced)
        /*0014*/ 	.word	0x00000000


	//----- nvinfo : EIATTR_FRAME_SIZE
	.align		4
.L_21:
        /*0018*/ 	.byte	0x04, 0x11
        /*001a*/ 	.short	(.L_23 - .L_22)
	.align		4
.L_22:
        /*001c*/ 	.word	index@($__internal_1_$__cuda_sm10x_tcgen05_guardrail_trap_phase_invalid_during_alloc)
        /*0020*/ 	.word	0x00000000


	//----- nvinfo : EIATTR_FRAME_SIZE
	.align		4
.L_23:
        /*0024*/ 	.byte	0x04, 0x11
        /*0026*/ 	.short	(.L_25 - .L_24)
	.align		4
.L_24:
        /*0028*/ 	.word	index@($__internal_0_$__cuda_sm10x_tcgen05_guardrail_trap_col_being_dealloced_not_returned_by_alloc)
        /*002c*/ 	.word	0x00000000


	//----- nvinfo : EIATTR_FRAME_SIZE
	.align		4
.L_25:
        /*0030*/ 	.byte	0x04, 0x11
        /*0032*/ 	.short	(.L_27 - .L_26)
	.align		4
.L_26:
        /*0034*/ 	.word	index@(_ZN7cutlass13device_kernelINS_4gemm6kernel13GemmUniversalIN4cute5tupleIJiiiiEEENS1_10collective13CollectiveMmaINS1_35MainloopSm100TmaUmmaWarpSpecializedILi4ELi2ELi4ENS5_IJNS4_1CILi1EEESB_SB_EEEEENS5_IJNSA_ILi64EEESE_NSA_ILi32EEEEEENS_10bfloat16_tENS5_IJlSB_lEEESH_SI_NS4_8TiledMMAINS4_8MMA_AtomIJNS4_20SM100_MMA_F16BF16_SSISH_SH_fLi64ELi64ELNS4_4UMMA5MajorE0ELSN_0ELNSM_7ScaleInE0ELSO_0EEEEEENS4_6LayoutISC_NS5_IJNSA_ILi0EEESS_SS_EEEEENS5_IJNS4_10UnderscoreESV_SV_EEEEENS4_13SM90_TMA_LOADENS4_14ComposedLayoutINS4_7SwizzleILi2ELi4ELi3EEENS4_18smem_ptr_flag_bitsILi16EEENSR_INS5_IJNSA_ILi8EEESF_EEENS5_IJSF_SB_EEEEEEEvNS4_8identityESY_S18_vS19_EENS_8epilogue10collective18CollectiveEpilogueINS1B_23Sm100TmaWarpSpecializedILi3ELi2ELi16ELb1ELb0EEEJSG_NS5_IJNSR_ISE_SB_EENSR_ISF_SB_EEEEESH_SI_SH_SI_NS1B_6fusion15FusionCallbacksIS1F_NS1J_17LinearCombinationISH_fSH_fLNS_15FloatRoundStyleE2EEESG_S1I_JEEENS4_5SM1004TMEM4LOAD26SM100_TMEM_LOAD_16dp256b4xESY_S18_NS4_17SM75_U32x4_LDSM_NENS4_14SM90_TMA_STOREES18_NS4_17SM90_U32x4_STSM_NENS4_39AutoVectorizingCopyWithAssumedAlignmentILi128EEEEEEvvEEEEvNT_6ParamsE)
        /*0038*/ 	.word	0x00000000


	//----- nvinfo : EIATTR_MIN_STACK_SIZE
	.align		4
.L_27:
        /*003c*/ 	.byte	0x04, 0x12
        /*003e*/ 	.short	(.L_29 - .L_28)
	.align		4
.L_28:
        /*0040*/ 	.word	index@(_ZN7cutlass13device_kernelINS_4gemm6kernel13GemmUniversalIN4cute5tupleIJiiiiEEENS1_10collective13CollectiveMmaINS1_35MainloopSm100TmaUmmaWarpSpecializedILi4ELi2ELi4ENS5_IJNS4_1CILi1EEESB_SB_EEEEENS5_IJNSA_ILi64EEESE_NSA_ILi32EEEEEENS_10bfloat16_tENS5_IJlSB_lEEESH_SI_NS4_8TiledMMAINS4_8MMA_AtomIJNS4_20SM100_MMA_F16BF16_SSISH_SH_fLi64ELi64ELNS4_4UMMA5MajorE0ELSN_0ELNSM_7ScaleInE0ELSO_0EEEEEENS4_6LayoutISC_NS5_IJNSA_ILi0EEESS_SS_EEEEENS5_IJNS4_10UnderscoreESV_SV_EEEEENS4_13SM90_TMA_LOADENS4_14ComposedLayoutINS4_7SwizzleILi2ELi4ELi3EEENS4_18smem_ptr_flag_bitsILi16EEENSR_INS5_IJNSA_ILi8EEESF_EEENS5_IJSF_SB_EEEEEEEvNS4_8identityESY_S18_vS19_EENS_8epilogue10collective18CollectiveEpilogueINS1B_23Sm100TmaWarpSpecializedILi3ELi2ELi16ELb1ELb0EEEJSG_NS5_IJNSR_ISE_SB_EENSR_ISF_SB_EEEEESH_SI_SH_SI_NS1B_6fusion15FusionCallbacksIS1F_NS1J_17LinearCombinationISH_fSH_fLNS_15FloatRoundStyleE2EEESG_S1I_JEEENS4_5SM1004TMEM4LOAD26SM100_TMEM_LOAD_16dp256b4xESY_S18_NS4_17SM75_U32x4_LDSM_NENS4_14SM90_TMA_STOREES18_NS4_17SM90_U32x4_STSM_NENS4_39AutoVectorizingCopyWithAssumedAlignmentILi128EEEEEEvvEEEEvNT_6ParamsE)
        /*0044*/ 	.word	0x00000000
.L_29:


//--------------------- .nv.compat                --------------------------
	.section	.nv.compat,"",@"SHT_CUDA_COMPAT_INFO"
	.align	4
        /*0000*/ 	.byte	0x02, 0x09, 0x01, 0x00, 0x02, 0x02, 0x02, 0x00, 0x02, 0x05, 0x05, 0x00, 0x03, 0x07, 0x01, 0x01
        /*0010*/ 	.byte	0x02, 0x03, 0x01, 0x00, 0x02, 0x06, 0x01, 0x00, 0x04, 0x0b, 0x08, 0x00, 0x09, 0x00, 0x00, 0x00
        /*0020*/ 	.byte	0x00, 0x00, 0x00, 0x00


//--------------------- .nv.info._ZN7cutlass13device_kernelINS_4gemm6kernel13GemmUniversalIN4cute5tupleIJiiiiEEENS1_10collective13CollectiveMmaINS1_35MainloopSm100TmaUmmaWarpSpecializedILi4ELi2ELi4ENS5_IJNS4_1CILi1EEESB_SB_EEEEENS5_IJNSA_ILi64EEESE_NSA_ILi32EEEEEENS_10bfloat16_tENS5_IJlSB_lEEESH_SI_NS4_8TiledMMAINS4_8MMA_AtomIJNS4_20SM100_MMA_F16BF16_SSISH_SH_fLi64ELi64ELNS4_4UMMA5MajorE0ELSN_0ELNSM_7ScaleInE0ELSO_0EEEEEENS4_6LayoutISC_NS5_IJNSA_ILi0EEESS_SS_EEEEENS5_IJNS4_10UnderscoreESV_SV_EEEEENS4_13SM90_TMA_LOADENS4_14ComposedLayoutINS4_7SwizzleILi2ELi4ELi3EEENS4_18smem_ptr_flag_bitsILi16EEENSR_INS5_IJNSA_ILi8EEESF_EEENS5_IJSF_SB_EEEEEEEvNS4_8identityESY_S18_vS19_EENS_8epilogue10collective18CollectiveEpilogueINS1B_23Sm100TmaWarpSpecializedILi3ELi2ELi16ELb1ELb0EEEJSG_NS5_IJNSR_ISE_SB_EENSR_ISF_SB_EEEEESH_SI_SH_SI_NS1B_6fusion15FusionCallbacksIS1F_NS1J_17LinearCombinationISH_fSH_fLNS_15FloatRoundStyleE2EEESG_S1I_JEEENS4_5SM1004TMEM4LOAD26SM100_TMEM_LOAD_16dp256b4xESY_S18_NS4_17SM75_U32x4_LDSM_NENS4_14SM90_TMA_STOREES18_NS4_17SM90_U32x4_STSM_NENS4_39AutoVectorizingCopyWithAssumedAlignmentILi128EEEEEEvvEEEEvNT_6ParamsE --------------------------
	.section	.nv.info._ZN7cutlass13device_kernelINS_4gemm6kernel13GemmUniversalIN4cute5tupleIJiiiiEEENS1_10collective13CollectiveMmaINS1_35MainloopSm100TmaUmmaWarpSpecializedILi4ELi2ELi4ENS5_IJNS4_1CILi1EEESB_SB_EEEEENS5_IJNSA_ILi64EEESE_NSA_ILi32EEEEEENS_10bfloat16_tENS5_IJlSB_lEEESH_SI_NS4_8TiledMMAINS4_8MMA_AtomIJNS4_20SM100_MMA_F16BF16_SSISH_SH_fLi64ELi64ELNS4_4UMMA5MajorE0ELSN_0ELNSM_7ScaleInE0ELSO_0EEEEEENS4_6LayoutISC_NS5_IJNSA_ILi0EEESS_SS_EEEEENS5_IJNS4_10UnderscoreESV_SV_EEEEENS4_13SM90_TMA_LOADENS4_14ComposedLayoutINS4_7SwizzleILi2ELi4ELi3EEENS4_18smem_ptr_flag_bitsILi16EEENSR_INS5_IJNSA_ILi8EEESF_EEENS5_IJSF_SB_EEEEEEEvNS4_8identityESY_S18_vS19_EENS_8epilogue10collective18CollectiveEpilogueINS1B_23Sm100TmaWarpSpecializedILi3ELi2ELi16ELb1ELb0EEEJSG_NS5_IJNSR_ISE_SB_EENSR_ISF_SB_EEEEESH_SI_SH_SI_NS1B_6fusion15FusionCallbacksIS1F_NS1J_17LinearCombinationISH_fSH_fLNS_15FloatRoundStyleE2EEESG_S1I_JEEENS4_5SM1004TMEM4LOAD26SM100_TMEM_LOAD_16dp256b4xESY_S18_NS4_17SM75_U32x4_LDSM_NENS4_14SM90_TMA_STOREES18_NS4_17SM90_U32x4_STSM_NENS4_39AutoVectorizingCopyWithAssumedAlignmentILi128EEEEEEvvEEEEvNT_6ParamsE,"",@"SHT_CUDA_INFO"
	.sectionflags	@""
	.align	4


	//----- nvinfo : EIATTR_CUDA_API_VERSION
	.align		4
        /*0000*/ 	.byte	0x04, 0x37
        /*0002*/ 	.short	(.L_31 - .L_30)
.L_30:
        /*0004*/ 	.word	0x00000082


	//----- nvinfo : EIATTR_KPARAM_INFO
	.align		4
.L_31:
        /*0008*/ 	.byte	0x04, 0x17
        /*000a*/ 	.short	(.L_33 - .L_32)
.L_32:
        /*000c*/ 	.word	0x00000000
        /*0010*/ 	.short	0x0000
        /*0012*/ 	.short	0x0000
        /*0014*/ 	.byte	0x00, 0xf0, 0x01, 0x20


	//----- nvinfo : EIATTR_AT_ENTRY_FRAGMENTS
	.align		4
.L_33:
        /*0018*/ 	.byte	0x04, 0x4f
        /*001a*/ 	.short	(.L_35 - .L_34)


	//   ....[0]....
.L_34:
        /*001c*/ 	.word	0x00000006


	//----- nvinfo : EIATTR_RESERVED_SMEM_USED
	.align		4
.L_35:
        /*0020*/ 	.byte	0x01, 0x41
	.zero		2


	//----- nvinfo : EIATTR_SPARSE_MMA_MASK
	.align		4
        /*0024*/ 	.byte	0x03, 0x50
        /*0026*/ 	.short	0x0000


	//----- nvinfo : EIATTR_TCGEN05_1CTA_USED
	.align		4
        /*0028*/ 	.byte	0x01, 0x51
	.zero		2


	//----- nvinfo : EIATTR_MAXREG_COUNT
	.align		4
        /*002c*/ 	.byte	0x03, 0x1b
        /*002e*/ 	.short	0x00ff


	//----- nvinfo : EIATTR_NUM_BARRIERS
	.align		4
        /*0030*/ 	.byte	0x02, 0x4c
        /*0032*/ 	.byte	0x07
	.zero		1


	//----- nvinfo : EIATTR_EXTERNS
	.align		4
        /*0034*/ 	.byte	0x04, 0x0f
        /*0036*/ 	.short	(.L_37 - .L_36)


	//   ....[0]....
	.align		4
.L_36:
        /*0038*/ 	.word	index@(__assertfail)


	//----- nvinfo : EIATTR_MERCURY_ISA_VERSION
	.align		4
.L_37:
        /*003c*/ 	.byte	0x03, 0x5f
        /*003e*/ 	.short	0x0101


	//----- nvinfo : EIATTR_INT_WARP_WIDE_INSTR_OFFSETS
	.align		4
        /*0040*/ 	.byte	0x04, 0x31
        /*0042*/ 	.short	(.L_39 - .L_38)


	//   ....[0]....
.L_38:
        /*0044*/ 	.word	0x00001da0


	//   ....[1]....
        /*0048*/ 	.word	0x00003760


	//   ....[2]....
        /*004c*/ 	.word	0x00003790


	//   ....[3]....
        /*0050*/ 	.word	0x000037e0


	//   ....[4]....
        /*0054*/ 	.word	0x000040c0


	//   ....[5]....
        /*0058*/ 	.word	0x000040e0


	//   ....[6]....
        /*005c*/ 	.word	0x000043b0


	//   ....[7]....
        /*0060*/ 	.word	0x000044e0


	//----- nvinfo : EIATTR_COOP_GROUP_MASK_REGIDS
	.align		4
.L_39:
        /*0064*/ 	.byte	0x04, 0x29
        /*0066*/ 	.short	(.L_41 - .L_40)


	//   ....[0]....
.L_40:
        /*0068*/ 	.word	0xffffffff


	//   ....[1]....
        /*006c*/ 	.word	0xffffffff


	//   ....[2]....
        /*0070*/ 	.word	0xffffffff


	//   ....[3]....
        /*0074*/ 	.word	0xffffffff


	//   ....[4]....
        /*0078*/ 	.word	0xffffffff


	//   ....[5]....
        /*007c*/ 	.word	0xffffffff


	//   ....[6]....
        /*0080*/ 	.word	0xffffffff


	//   ....[7]....
        /*0084*/ 	.word	0xffffffff


	//   ....[8]....
        /*0088*/ 	.word	0xffffffff


	//   ....[9]....
        /*008c*/ 	.word	0xffffffff


	//   ....[10]....
        /*0090*/ 	.word	0xffffffff


	//   ....[11]....
        /*0094*/ 	.word	0xffffffff


	//   ....[12]....
        /*0098*/ 	.word	0xffffffff


	//----- nvinfo : EIATTR_COOP_GROUP_INSTR_OFFSETS
	.align		4
.L_41:
        /*009c*/ 	.byte	0x04, 0x28
        /*009e*/ 	.short	(.L_43 - .L_42)


	//   ....[0]....
.L_42:
        /*00a0*/ 	.word	0x00000090


	//   ....[1]....
        /*00a4*/ 	.word	0x000004d0


	//   ....[2]....
        /*00a8*/ 	.word	0x00000640


	//   ....[3]....
        /*00ac*/ 	.word	0x000007c0


	//   ....[4]....
        /*00b0*/ 	.word	0x000008c0


	//   ....[5]....
        /*00b4*/ 	.word	0x00000a30


	//   ....[6]....
        /*00b8*/ 	.word	0x00000bd0


	//   ....[7]....
        /*00bc*/ 	.word	0x00001c80


	//   ....[8]....
        /*00c0*/ 	.word	0x00002a60


	//   ....[9]....
        /*00c4*/ 	.word	0x00002c70


	//   ....[10]....
        /*00c8*/ 	.word	0x00002ca0


	//   ....[11]....
        /*00cc*/ 	.word	0x00003650


	//   ....[12]....
        /*00d0*/ 	.word	0x00003880


	//----- nvinfo : EIATTR_VRC_CTA_INIT_COUNT
	.align		4
.L_43:
        /*00d4*/ 	.byte	0x02, 0x4a
        /*00d6*/ 	.byte	0x80
	.zero		1


	//----- nvinfo : EIATTR_SYSCALL_OFFSETS
	.align		4
        /*00d8*/ 	.byte	0x04, 0x46
        /*00da*/ 	.short	(.L_45 - .L_44)


	//   ....[0]....
.L_44:
        /*00dc*/ 	.word	0x000050c0


	//   ....[1]....
        /*00e0*/ 	.word	0x000051b0


	//   ....[2]....
        /*00e4*/ 	.word	0x00005990


	//   ....[3]....
        /*00e8*/ 	.word	0x000062d0


	//----- nvinfo : EIATTR_MBARRIER_INSTR_OFFSETS
	.align		4
.L_45:
        /*00ec*/ 	.byte	0x04, 0x39
        /*00ee*/ 	.short	(.L_47 - .L_46)


	//   ....[0]....
.L_46:
        /*00f0*/ 	.word	0x000005b0
        /*00f4*/ 	.word	0x000000ff
        /*00f8*/ 	.word	0x00000000
        /*00fc*/ 	.short	0x0100
        /*00fe*/ 	.byte	0x05
	.zero		1


	//   ....[1]....
        /*0100*/ 	.word	0x000005c0
        /*0104*/ 	.word	0x000000ff
        /*0108*/ 	.word	0x00000020
        /*010c*/ 	.short	0x0100
        /*010e*/ 	.byte	0x05
	.zero		1


	//   ....[2]....
        /*0110*/ 	.word	0x000005d0
        /*0114*/ 	.word	0x000000ff
        /*0118*/ 	.word	0x00000008
        /*011c*/ 	.short	0x0100
        /*011e*/ 	.byte	0x05
	.zero		1


	//   ....[3]....
        /*0120*/ 	.word	0x000005e0
        /*0124*/ 	.word	0x000000ff
        /*0128*/ 	.word	0x00000028
        /*012c*/ 	.short	0x0100
        /*012e*/ 	.byte	0x05
	.zero		1


	//   ....[4]....
        /*0130*/ 	.word	0x000005f0
        /*0134*/ 	.word	0x000000ff
        /*0138*/ 	.word	0x00000010
        /*013c*/ 	.short	0x0100
        /*013e*/ 	.byte	0x05
	.zero		1


	//   ....[5]....
        /*0140*/ 	.word	0x00000600
        /*0144*/ 	.word	0x000000ff
        /*0148*/ 	.word	0x00000030
        /*014c*/ 	.short	0x0100
        /*014e*/ 	.byte	0x05
	.zero		1


	//   ....[6]....
        /*0150*/ 	.word	0x00000610
        /*0154*/ 	.word	0x000000ff
        /*0158*/ 	.word	0x00000018
        /*015c*/ 	.short	0x0100
        /*015e*/ 	.byte	0x05
	.zero		1


	//   ....[7]....
        /*0160*/ 	.word	0x00000620
        /*0164*/ 	.word	0x000000ff
        /*0168*/ 	.word	0x00000038
        /*016c*/ 	.short	0x0100
        /*016e*/ 	.byte	0x05
	.zero		1


	//   ....[8]....
        /*0170*/ 	.word	0x00000750
        /*0174*/ 	.word	0x000000ff
        /*0178*/ 	.word	0x00000040
        /*017c*/ 	.short	0x0100
        /*017e*/ 	.byte	0x07
	.zero		1


	//   ....[9]....
        /*0180*/ 	.word	0x00000760
        /*0184*/ 	.word	0x000000ff
        /*0188*/ 	.word	0x00000058
        /*018c*/ 	.short	0x0100
        /*018e*/ 	.byte	0x07
	.zero		1


	//   ....[10]....
        /*0190*/ 	.word	0x00000770
        /*0194*/ 	.word	0x000000ff
        /*0198*/ 	.word	0x00000048
        /*019c*/ 	.short	0x0100
        /*019e*/ 	.byte	0x07
	.zero		1


	//   ....[11]....
        /*01a0*/ 	.word	0x00000780
        /*01a4*/ 	.word	0x000000ff
        /*01a8*/ 	.word	0x00000060
        /*01ac*/ 	.short	0x0100
        /*01ae*/ 	.byte	0x07
	.zero		1


	//   ....[12]....
        /*01b0*/ 	.word	0x00000790
        /*01b4*/ 	.word	0x000000ff
        /*01b8*/ 	.word	0x00000050
        /*01bc*/ 	.short	0x0100
        /*01be*/ 	.byte	0x07
	.zero		1


	//   ....[13]....
        /*01c0*/ 	.word	0x000007a0
        /*01c4*/ 	.word	0x000000ff
        /*01c8*/ 	.word	0x00000068
        /*01cc*/ 	.short	0x0100
        /*01ce*/ 	.byte	0x07
	.zero		1


	//   ....[14]....
        /*01d0*/ 	.word	0x00000890
        /*01d4*/ 	.word	0x000000ff
        /*01d8*/ 	.word	0x00000070
        /*01dc*/ 	.short	0x0100
        /*01de*/ 	.byte	0x05
	.zero		1


	//   ....[15]....
        /*01e0*/ 	.word	0x000008a0
        /*01e4*/ 	.word	0x000000ff
        /*01e8*/ 	.word	0x00000078
        /*01ec*/ 	.short	0x0100
        /*01ee*/ 	.byte	0x05
	.zero		1


	//   ....[16]....
        /*01f0*/ 	.word	0x000009e0
        /*01f4*/ 	.word	0x000000ff
        /*01f8*/ 	.word	0x00000080
        /*01fc*/ 	.short	0x0100
        /*01fe*/ 	.byte	0x05
	.zero		1


	//   ....[17]....
        /*0200*/ 	.word	0x000009f0
        /*0204*/ 	.word	0x000000ff
        /*0208*/ 	.word	0x00000090
        /*020c*/ 	.short	0x0100
        /*020e*/ 	.byte	0x05
	.zero		1


	//   ....[18]....
        /*0210*/ 	.word	0x00000a00
        /*0214*/ 	.word	0x000000ff
        /*0218*/ 	.word	0x00000088
        /*021c*/ 	.short	0x0100
        /*021e*/ 	.byte	0x05
	.zero		1


	//   ....[19]....
        /*0220*/ 	.word	0x00000a10
        /*0224*/ 	.word	0x000000ff
        /*0228*/ 	.word	0x00000098
        /*022c*/ 	.short	0x0100
        /*022e*/ 	.byte	0x05
	.zero		1


	//   ....[20]....
        /*0230*/ 	.word	0x00000b40
        /*0234*/ 	.word	0x000000ff
        /*0238*/ 	.word	0x000000a0
        /*023c*/ 	.short	0x0100
        /*023e*/ 	.byte	0x07
	.zero		1


	//   ....[21]....
        /*0240*/ 	.word	0x00000b50
        /*0244*/ 	.word	0x000000ff
        /*0248*/ 	.word	0x000000c0
        /*024c*/ 	.short	0x0100
        /*024e*/ 	.byte	0x07
	.zero		1


	//   ....[22]....
        /*0250*/ 	.word	0x00000b60
        /*0254*/ 	.word	0x000000ff
        /*0258*/ 	.word	0x000000a8
        /*025c*/ 	.short	0x0100
        /*025e*/ 	.byte	0x07
	.zero		1


	//   ....[23]....
        /*0260*/ 	.word	0x00000b70
        /*0264*/ 	.word	0x000000ff
        /*0268*/ 	.word	0x000000c8
        /*026c*/ 	.short	0x0100
        /*026e*/ 	.byte	0x07
	.zero		1


	//   ....[24]....
        /*0270*/ 	.word	0x00000b80
        /*0274*/ 	.word	0x000000ff
        /*0278*/ 	.word	0x000000b0
        /*027c*/ 	.short	0x0100
        /*027e*/ 	.byte	0x07
	.zero		1


	//   ....[25]....
        /*0280*/ 	.word	0x00000b90
        /*0284*/ 	.word	0x000000ff
        /*0288*/ 	.word	0x000000d0
        /*028c*/ 	.short	0x0100
        /*028e*/ 	.byte	0x07
	.zero		1


	//   ....[26]....
        /*0290*/ 	.word	0x00000ba0
        /*0294*/ 	.word	0x000000ff
        /*0298*/ 	.word	0x000000b8
        /*029c*/ 	.short	0x0100
        /*029e*/ 	.byte	0x07
	.zero		1


	//   ....[27]....
        /*02a0*/ 	.word	0x00000bb0
        /*02a4*/ 	.word	0x000000ff
        /*02a8*/ 	.word	0x000000d8
        /*02ac*/ 	.short	0x0100
        /*02ae*/ 	.byte	0x07
	.zero		1


	//   ....[28]....
        /*02b0*/ 	.word	0x00000ca0
        /*02b4*/ 	.word	0x000000ff
        /*02b8*/ 	.word	0x000000e0
        /*02bc*/ 	.short	0x0100
        /*02be*/ 	.byte	0x05
	.zero		1


	//   ....[29]....
        /*02c0*/ 	.word	0x00000cb0
        /*02c4*/ 	.word	0x000000ff
        /*02c8*/ 	.word	0x000000f0
        /*02cc*/ 	.short	0x0100
        /*02ce*/ 	.byte	0x05
	.zero		1


	//   ....[30]....
        /*02d0*/ 	.word	0x00000cc0
        /*02d4*/ 	.word	0x000000ff
        /*02d8*/ 	.word	0x000000e8
        /*02dc*/ 	.short	0x0100
        /*02de*/ 	.byte	0x05
	.zero		1


	//   ....[31]....
        /*02e0*/ 	.word	0x00000cd0
        /*02e4*/ 	.word	0x000000ff
        /*02e8*/ 	.word	0x000000f8
        /*02ec*/ 	.short	0x0100
        /*02ee*/ 	.byte	0x05
	.zero		1


	//   ....[32]....
        /*02f0*/ 	.word	0x000015a0
        /*02f4*/ 	.word	0x00000002
        /*02f8*/ 	.word	0x000000f0
        /*02fc*/ 	.short	0x010a
        /*02fe*/ 	.byte	0xff
	.zero		1


	//   ....[33]....
        /*0300*/ 	.word	0x000015d0
        /*0304*/ 	.word	0x00000002
        /*0308*/ 	.word	0x000000e0
        /*030c*/ 	.short	0x0101
        /*030e*/ 	.byte	0xff
	.zero		1


	//   ....[34]....
        /*0310*/ 	.word	0x000016a0
        /*0314*/ 	.word	0x000000ff
        /*0318*/ 	.word	0x00000020
        /*031c*/ 	.short	0x010a
        /*031e*/ 	.byte	0x08
	.zero		1


	//   ....[35]....
        /*0320*/ 	.word	0x00001740
        /*0324*/ 	.word	0x000000ff
        /*0328*/ 	.word	0x00000020
        /*032c*/ 	.short	0x010a
        /*032e*/ 	.byte	0x21
	.zero		1


	//   ....[36]....
        /*0330*/ 	.word	0x000018a0
        /*0334*/ 	.word	0x000000ff
        /*0338*/ 	.word	0x00000020
        /*033c*/ 	.short	0x010a
        /*033e*/ 	.byte	0x08
	.zero		1


	//   ....[37]....
        /*0340*/ 	.word	0x00001990
        /*0344*/ 	.word	0x000000ff
        /*0348*/ 	.word	0x00000078
        /*034c*/ 	.short	0x0101
        /*034e*/ 	.byte	0x04
	.zero		1


	//   ....[38]....
        /*0350*/ 	.word	0x000019b0
        /*0354*/ 	.word	0x000000ff
        /*0358*/ 	.word	0x00000020
        /*035c*/ 	.short	0x010a
        /*035e*/ 	.byte	0x08
	.zero		1


	//   ....[39]....
        /*0360*/ 	.word	0x00001a30
        /*0364*/ 	.word	0x000000ff
        /*0368*/ 	.word	0x00000020
        /*036c*/ 	.short	0x010a
        /*036e*/ 	.byte	0x11
	.zero		1


	//   ....[40]....
        /*0370*/ 	.word	0x00001b90
        /*0374*/ 	.word	0x000000ff
        /*0378*/ 	.word	0x00000020
        /*037c*/ 	.short	0x010a
        /*037e*/ 	.byte	0x08
	.zero		1


	//   ....[41]....
        /*0380*/ 	.word	0x00001cb0
        /*0384*/ 	.word	0x00000002
        /*0388*/ 	.word	0x00000080
        /*038c*/ 	.short	0x010a
        /*038e*/ 	.byte	0xff
	.zero		1


	//   ....[42]....
        /*0390*/ 	.word	0x00001d70
        /*0394*/ 	.word	0x00000002
        /*0398*/ 	.word	0x00000000
        /*039c*/ 	.short	0x0101
        /*039e*/ 	.byte	0xff
	.zero		1


	//   ....[43]....
        /*03a0*/ 	.word	0x000022d0
        /*03a4*/ 	.word	0x000000ff
        /*03a8*/ 	.word	0x00000000
        /*03ac*/ 	.short	0x010a
        /*03ae*/ 	.byte	0x05
	.zero		1


	//   ....[44]....
        /*03b0*/ 	.word	0x00002360
        /*03b4*/ 	.word	0x000000ff
        /*03b8*/ 	.word	0x00000000
        /*03bc*/ 	.short	0x010a
        /*03be*/ 	.byte	0x05
	.zero		1


	//   ....[45]....
        /*03c0*/ 	.word	0x000023f0
        /*03c4*/ 	.word	0x000000ff
        /*03c8*/ 	.word	0x00000000
        /*03cc*/ 	.short	0x010a
        /*03ce*/ 	.byte	0x05
	.zero		1


	//   ....[46]....
        /*03d0*/ 	.word	0x00002490
        /*03d4*/ 	.word	0x00000000
        /*03d8*/ 	.word	0x00000000
        /*03dc*/ 	.short	0x010a
        /*03de*/ 	.byte	0xff
	.zero		1


	//   ....[47]....
        /*03e0*/ 	.word	0x000025b0
        /*03e4*/ 	.word	0x00000000
        /*03e8*/ 	.word	0x000000e0
        /*03ec*/ 	.short	0x010a
        /*03ee*/ 	.byte	0xff
	.zero		1


	//   ....[48]....
        /*03f0*/ 	.word	0x00002620
        /*03f4*/ 	.word	0x00000000
        /*03f8*/ 	.word	0x00000000
        /*03fc*/ 	.short	0x0101
        /*03fe*/ 	.byte	0xff
	.zero		1


	//   ....[49]....
        /*0400*/ 	.word	0x00002640
        /*0404*/ 	.word	0x000000ff
        /*0408*/ 	.word	0x00000090
        /*040c*/ 	.short	0x010a
        /*040e*/ 	.byte	0x05
	.zero		1


	//   ....[50]....
        /*0410*/ 	.word	0x00002760
        /*0414*/ 	.word	0x00000000
        /*0418*/ 	.word	0x00000080
        /*041c*/ 	.short	0x010a
        /*041e*/ 	.byte	0xff
	.zero		1


	//   ....[51]....
        /*0420*/ 	.word	0x00002860
        /*0424*/ 	.word	0x00000000
        /*0428*/ 	.word	0x00000000
        /*042c*/ 	.short	0x0101
        /*042e*/ 	.byte	0xff
	.zero		1


	//   ....[52]....
        /*0430*/ 	.word	0x000028f0
        /*0434*/ 	.word	0x000000ff
        /*0438*/ 	.word	0x00000090
        /*043c*/ 	.short	0x0106
        /*043e*/ 	.byte	0x05
	.zero		1


	//   ....[53]....
        /*0440*/ 	.word	0x00002910
        /*0444*/ 	.word	0x000000ff
        /*0448*/ 	.word	0x00000090
        /*044c*/ 	.short	0x010a
        /*044e*/ 	.byte	0x05
	.zero		1


	//   ....[54]....
        /*0450*/ 	.word	0x000029a0
        /*0454*/ 	.word	0x000000ff
        /*0458*/ 	.word	0x00000090
        /*045c*/ 	.short	0x0106
        /*045e*/ 	.byte	0x04
	.zero		1


	//   ....[55]....
        /*0460*/ 	.word	0x000029e0
        /*0464*/ 	.word	0x00000000
        /*0468*/ 	.word	0x00000090
        /*046c*/ 	.short	0x010a
        /*046e*/ 	.byte	0xff
	.zero		1


	//   ....[56]....
        /*0470*/ 	.word	0x00002ee0
        /*0474*/ 	.word	0x00000000
        /*0478*/ 	.word	0x00000080
        /*047c*/ 	.short	0x010a
        /*047e*/ 	.byte	0xff
	.zero		1


	//   ....[57]....
        /*0480*/ 	.word	0x00002fe0
        /*0484*/ 	.word	0x00000003
        /*0488*/ 	.word	0x00000000
        /*048c*/ 	.short	0x0101
        /*048e*/ 	.byte	0xff
	.zero		1


	//   ....[58]....
        /*0490*/ 	.word	0x00002ff0
        /*0494*/ 	.word	0x000000ff
        /*0498*/ 	.word	0x00000000
        /*049c*/ 	.short	0x010a
        /*049e*/ 	.byte	0x04
	.zero		1


	//   ....[59]....
        /*04a0*/ 	.word	0x00003070
        /*04a4*/ 	.word	0x000000ff
        /*04a8*/ 	.word	0x000000c0
        /*04ac*/ 	.short	0x010a
        /*04ae*/ 	.byte	0x08
	.zero		1


	//   ....[60]....
        /*04b0*/ 	.word	0x00003150
        /*04b4*/ 	.word	0x000000ff
        /*04b8*/ 	.word	0x00000000
        /*04bc*/ 	.short	0x010a
        /*04be*/ 	.byte	0x07
	.zero		1


	//   ....[61]....
        /*04c0*/ 	.word	0x00003290
        /*04c4*/ 	.word	0x000000ff
        /*04c8*/ 	.word	0x00000000
        /*04cc*/ 	.short	0x010a
        /*04ce*/ 	.byte	0x04
	.zero		1


	//   ....[62]....
        /*04d0*/ 	.word	0x00003480
        /*04d4*/ 	.word	0x000000ff
        /*04d8*/ 	.word	0x00000000
        /*04dc*/ 	.short	0x010a
        /*04de*/ 	.byte	0x05
	.zero		1


	//   ....[63]....
        /*04e0*/ 	.word	0x00003510
        /*04e4*/ 	.word	0x000000ff
        /*04e8*/ 	.word	0x00000000
        /*04ec*/ 	.short	0x010a
        /*04ee*/ 	.byte	0x05
	.zero		1


	//   ....[64]....
        /*04f0*/ 	.word	0x000035a0
        /*04f4*/ 	.word	0x000000ff
        /*04f8*/ 	.word	0x00000000
        /*04fc*/ 	.short	0x010a
        /*04fe*/ 	.byte	0x05
	.zero		1


	//   ....[65]....
        /*0500*/ 	.word	0x00003630
        /*0504*/ 	.word	0x000000ff
        /*0508*/ 	.word	0x00000000
        /*050c*/ 	.short	0x010a
        /*050e*/ 	.byte	0x07
	.zero		1


	//   ....[66]....
        /*0510*/ 	.word	0x00003a60
        /*0514*/ 	.word	0x00000000
        /*0518*/ 	.word	0x00000080
        /*051c*/ 	.short	0x010a
        /*051e*/ 	.byte	0xff
	.zero		1


	//   ....[67]....
        /*0520*/ 	.word	0x00003b20
        /*0524*/ 	.word	0x00000000
        /*0528*/ 	.word	0x00000000
        /*052c*/ 	.short	0x0101
        /*052e*/ 	.byte	0xff
	.zero		1


	//   ....[68]....
        /*0530*/ 	.word	0x00003e40
        /*0534*/ 	.word	0x000000ff
        /*0538*/ 	.word	0x00000078
        /*053c*/ 	.short	0x010a
        /*053e*/ 	.byte	0x07
	.zero		1


	//   ....[69]....
        /*0540*/ 	.word	0x00004060
        /*0544*/ 	.word	0x000000ff
        /*0548*/ 	.word	0x00000058
        /*054c*/ 	.short	0x010a
        /*054e*/ 	.byte	0x0f
	.zero		1


	//   ....[70]....
        /*0550*/ 	.word	0x00004260
        /*0554*/ 	.word	0x000000ff
        /*0558*/ 	.word	0x00000040
        /*055c*/ 	.short	0x010b
        /*055e*/ 	.byte	0x0f
	.zero		1


	//   ....[71]....
        /*0560*/ 	.word	0x000042b0
        /*0564*/ 	.word	0x000000ff
        /*0568*/ 	.word	0x00000000
        /*056c*/ 	.short	0x0101
        /*056e*/ 	.byte	0x10
	.zero		1


	//   ....[72]....
        /*0570*/ 	.word	0x000042f0
        /*0574*/ 	.word	0x000000ff
        /*0578*/ 	.word	0x00000058
        /*057c*/ 	.short	0x010a
        /*057e*/ 	.byte	0x0d
	.zero		1


	//   ....[73]....
        /*0580*/ 	.word	0x00004530
        /*0584*/ 	.word	0x000000ff
        /*0588*/ 	.word	0x00000040
        /*058c*/ 	.short	0x010b
        /*058e*/ 	.byte	0x0d
	.zero		1


	//   ....[74]....
        /*0590*/ 	.word	0x000045a0
        /*0594*/ 	.word	0x000000ff
        /*0598*/ 	.word	0x00000000
        /*059c*/ 	.short	0x0101
        /*059e*/ 	.byte	0x0f
	.zero		1


	//   ....[75]....
        /*05a0*/ 	.word	0x000045f0
        /*05a4*/ 	.word	0x000000ff
        /*05a8*/ 	.word	0x00000000
        /*05ac*/ 	.short	0x010a
        /*05ae*/ 	.byte	0x04
	.zero		1


	//   ....[76]....
        /*05b0*/ 	.word	0x00004680
        /*05b4*/ 	.word	0x000000ff
        /*05b8*/ 	.word	0x00000000
        /*05bc*/ 	.short	0x010a
        /*05be*/ 	.byte	0x04
	.zero		1


	//   ....[77]....
        /*05c0*/ 	.word	0x00004720
        /*05c4*/ 	.word	0x00000000
        /*05c8*/ 	.word	0x00000000
        /*05cc*/ 	.short	0x010a
        /*05ce*/ 	.byte	0xff
	.zero		1


	//   ....[78]....
        /*05d0*/ 	.word	0x00004a90
        /*05d4*/ 	.word	0x00000000
        /*05d8*/ 	.word	0x00000080
        /*05dc*/ 	.short	0x010a
        /*05de*/ 	.byte	0xff
	.zero		1


	//   ....[79]....
        /*05e0*/ 	.word	0x00004ba0
        /*05e4*/ 	.word	0x00000000
        /*05e8*/ 	.word	0x00000000
        /*05ec*/ 	.short	0x0101
        /*05ee*/ 	.byte	0xff
	.zero		1


	//   ....[80]....
        /*05f0*/ 	.word	0x000055b0
        /*05f4*/ 	.word	0x00000002
        /*05f8*/ 	.word	0x00000040
        /*05fc*/ 	.short	0x010a
        /*05fe*/ 	.byte	0xff
	.zero		1


	//   ....[81]....
        /*0600*/ 	.word	0x000055f0
        /*0604*/ 	.word	0x0000002c
        /*0608*/ 	.word	0x000000a0
        /*060c*/ 	.short	0x010a
        /*060e*/ 	.byte	0xff
	.zero		1


	//   ....[82]....
        /*0610*/ 	.word	0x000056e0
        /*0614*/ 	.word	0x00000002
        /*0618*/ 	.word	0x00000040
        /*061c*/ 	.short	0x010a
        /*061e*/ 	.byte	0xff
	.zero		1


	//   ....[83]....
        /*0620*/ 	.word	0x00005870
        /*0624*/ 	.word	0x0000002c
        /*0628*/ 	.word	0x000000a0
        /*062c*/ 	.short	0x010a
        /*062e*/ 	.byte	0xff
	.zero		1


	//   ....[84]....
        /*0630*/ 	.word	0x00006030
        /*0634*/ 	.word	0x00000000
        /*0638*/ 	.word	0x00000000
        /*063c*/ 	.short	0x0101
        /*063e*/ 	.byte	0xff
	.zero		1


	//   ....[85]....
        /*0640*/ 	.word	0x00006040
        /*0644*/ 	.word	0x00000002
        /*0648*/ 	.word	0x00000040
        /*064c*/ 	.short	0x010a
        /*064e*/ 	.byte	0xff
	.zero		1


	//   ....[86]....
        /*0650*/ 	.word	0x00006100
        /*0654*/ 	.word	0x00000002
        /*0658*/ 	.word	0x00000040
        /*065c*/ 	.short	0x010a
        /*065e*/ 	.byte	0xff
	.zero		1


	//   ....[87]....
        /*0660*/ 	.word	0x00006460
        /*0664*/ 	.word	0x000000ff
        /*0668*/ 	.word	0x00000000
        /*066c*/ 	.short	0x0101
        /*066e*/ 	.byte	0x05
	.zero		1


	//   ....[88]....
        /*0670*/ 	.word	0x000069f0
        /*0674*/ 	.word	0x00000000
        /*0678*/ 	.word	0x00000000
        /*067c*/ 	.short	0x0101
        /*067e*/ 	.byte	0xff
	.zero		1


	//   ....[89]....
        /*0680*/ 	.word	0x00006c60
        /*0684*/ 	.word	0x000000ff
        /*0688*/ 	.word	0x00000000
        /*068c*/ 	.short	0x0101
        /*068e*/ 	.byte	0x04
	.zero		1


	//   ....[90]....
        /*0690*/ 	.word	0x00006c80
        /*0694*/ 	.word	0x00000002
        /*0698*/ 	.word	0x000000f0
        /*069c*/ 	.short	0x010a
        /*069e*/ 	.byte	0xff
	.zero		1


	//   ....[91]....
        /*06a0*/ 	.word	0x00006ce0
        /*06a4*/ 	.word	0x00000002
        /*06a8*/ 	.word	0x00000020
        /*06ac*/ 	.short	0x010a
        /*06ae*/ 	.byte	0xff
	.zero		1


	//   ....[92]....
        /*06b0*/ 	.word	0x00006d40
        /*06b4*/ 	.word	0x00000002
        /*06b8*/ 	.word	0x00000020
        /*06bc*/ 	.short	0x010a
        /*06be*/ 	.byte	0xff
	.zero		1


	//   ....[93]....
        /*06c0*/ 	.word	0x00006d90
        /*06c4*/ 	.word	0x00000002
        /*06c8*/ 	.word	0x00000080
        /*06cc*/ 	.short	0x010a
        /*06ce*/ 	.byte	0xff
	.zero		1


	//   ....[94]....
        /*06d0*/ 	.word	0x00006df0
        /*06d4*/ 	.word	0x00000000
        /*06d8*/ 	.word	0x00000000
        /*06dc*/ 	.short	0x010a
        /*06de*/ 	.byte	0xff
	.zero		1


	//   ....[95]....
        /*06e0*/ 	.word	0x00006e50
        /*06e4*/ 	.word	0x00000000
        /*06e8*/ 	.word	0x00000000
        /*06ec*/ 	.short	0x010a
        /*06ee*/ 	.byte	0xff
	.zero		1


	//   ....[96]....
        /*06f0*/ 	.word	0x00006eb0
        /*06f4*/ 	.word	0x00000000
        /*06f8*/ 	.word	0x00000000
        /*06fc*/ 	.short	0x010a
        /*06fe*/ 	.byte	0xff
	.zero		1


	//   ....[97]....
        /*0700*/ 	.word	0x00006f00
        /*0704*/ 	.word	0x00000000
        /*0708*/ 	.word	0x000000e0
        /*070c*/ 	.short	0x010a
        /*070e*/ 	.byte	0xff
	.zero		1


	//   ....[98]....
        /*0710*/ 	.word	0x00006f60
        /*0714*/ 	.word	0x00000000
        /*0718*/ 	.word	0x00000090
        /*071c*/ 	.short	0x010a
        /*071e*/ 	.byte	0xff
	.zero		1


	//   ....[99]....
        /*0720*/ 	.word	0x00006fb0
        /*0724*/ 	.word	0x00000000
        /*0728*/ 	.word	0x00000080
        /*072c*/ 	.short	0x010a
        /*072e*/ 	.byte	0xff
	.zero		1


	//   ....[100]....
        /*0730*/ 	.word	0x00007010
        /*0734*/ 	.word	0x00000000
        /*0738*/ 	.word	0x00000090
        /*073c*/ 	.short	0x010a
        /*073e*/ 	.byte	0xff
	.zero		1


	//   ....[101]....
        /*0740*/ 	.word	0x00007060
        /*0744*/ 	.word	0x00000000
        /*0748*/ 	.word	0x00000080
        /*074c*/ 	.short	0x010a
        /*074e*/ 	.byte	0xff
	.zero		1


	//   ....[102]....
        /*0750*/ 	.word	0x000070c0
        /*0754*/ 	.word	0x00000002
        /*0758*/ 	.word	0x000000c0
        /*075c*/ 	.short	0x010a
        /*075e*/ 	.byte	0xff
	.zero		1


	//   ....[103]....
        /*0760*/ 	.word	0x00007120
        /*0764*/ 	.word	0x00000000
        /*0768*/ 	.word	0x00000000
        /*076c*/ 	.short	0x010a
        /*076e*/ 	.byte	0xff
	.zero		1


	//   ....[104]....
        /*0770*/ 	.word	0x00007180
        /*0774*/ 	.word	0x00000000
        /*0778*/ 	.word	0x00000000
        /*077c*/ 	.short	0x010a
        /*077e*/ 	.byte	0xff
	.zero		1


	//   ....[105]....
        /*0780*/ 	.word	0x000071e0
        /*0784*/ 	.word	0x00000000
        /*0788*/ 	.word	0x00000000
        /*078c*/ 	.short	0x010a
        /*078e*/ 	.byte	0xff
	.zero		1


	//   ....[106]....
        /*0790*/ 	.word	0x00007240
        /*0794*/ 	.word	0x00000000
        /*0798*/ 	.word	0x00000000
        /*079c*/ 	.short	0x010a
        /*079e*/ 	.byte	0xff
	.zero		1


	//   ....[107]....
        /*07a0*/ 	.word	0x000072a0
        /*07a4*/ 	.word	0x00000000
        /*07a8*/ 	.word	0x00000000
        /*07ac*/ 	.short	0x010a
        /*07ae*/ 	.byte	0xff
	.zero		1


	//   ....[108]....
        /*07b0*/ 	.word	0x000072f0
        /*07b4*/ 	.word	0x00000000
        /*07b8*/ 	.word	0x00000080
        /*07bc*/ 	.short	0x010a
        /*07be*/ 	.byte	0xff
	.zero		1


	//   ....[109]....
        /*07c0*/ 	.word	0x00007350
        /*07c4*/ 	.word	0x00000000
        /*07c8*/ 	.word	0x00000078
        /*07cc*/ 	.short	0x010a
        /*07ce*/ 	.byte	0xff
	.zero		1


	//   ....[110]....
        /*07d0*/ 	.word	0x000073b0
        /*07d4*/ 	.word	0x00000000
        /*07d8*/ 	.word	0x00000058
        /*07dc*/ 	.short	0x010a
        /*07de*/ 	.byte	0xff
	.zero		1


	//   ....[111]....
        /*07e0*/ 	.word	0x00007410
        /*07e4*/ 	.word	0x00000000
        /*07e8*/ 	.word	0x00000058
        /*07ec*/ 	.short	0x010a
        /*07ee*/ 	.byte	0xff
	.zero		1


	//   ....[112]....
        /*07f0*/ 	.word	0x00007470
        /*07f4*/ 	.word	0x00000000
        /*07f8*/ 	.word	0x00000000
        /*07fc*/ 	.short	0x010a
        /*07fe*/ 	.byte	0xff
	.zero		1


	//   ....[113]....
        /*0800*/ 	.word	0x000074d0
        /*0804*/ 	.word	0x00000000
        /*0808*/ 	.word	0x00000000
        /*080c*/ 	.short	0x010a
        /*080e*/ 	.byte	0xff
	.zero		1


	//   ....[114]....
        /*0810*/ 	.word	0x00007520
        /*0814*/ 	.word	0x00000000
        /*0818*/ 	.word	0x00000080
        /*081c*/ 	.short	0x010a
        /*081e*/ 	.byte	0xff
	.zero		1


	//   ....[115]....
        /*0820*/ 	.word	0x00007570
        /*0824*/ 	.word	0x00000002
        /*0828*/ 	.word	0x00000040
        /*082c*/ 	.short	0x010a
        /*082e*/ 	.byte	0xff
	.zero		1


	//   ....[116]....
        /*0830*/ 	.word	0x000075c0
        /*0834*/ 	.word	0x0000002c
        /*0838*/ 	.word	0x000000a0
        /*083c*/ 	.short	0x010a
        /*083e*/ 	.byte	0xff
	.zero		1


	//   ....[117]....
        /*0840*/ 	.word	0x00007610
        /*0844*/ 	.word	0x00000002
        /*0848*/ 	.word	0x00000040
        /*084c*/ 	.short	0x010a
        /*084e*/ 	.byte	0xff
	.zero		1


	//----- nvinfo : EIATTR_NUM_MBARRIERS
	.align		4
.L_47:
        /*0850*/ 	.byte	0x03, 0x38
        /*0852*/ 	.short	0x0020


	//----- nvinfo : EIATTR_EXIT_INSTR_OFFSETS
	.align		4
        /*0854*/ 	.byte	0x04, 0x1c
        /*0856*/ 	.short	(.L_49 - .L_48)


	//   ....[0]....
.L_48:
        /*0858*/ 	.word	0x000024c0


	//   ....[1]....
        /*085c*/ 	.word	0x000029b0


	//   ....[2]....
        /*0860*/ 	.word	0x00002a10


	//   ....[3]....
        /*0864*/ 	.word	0x00003890


	//   ....[4]....
        /*0868*/ 	.word	0x00004750


	//   ....[5]....
        /*086c*/ 	.word	0x00004790


	//   ....[6]....
        /*0870*/ 	.word	0x00006b50


	//   ....[7]....
        /*0874*/ 	.word	0x00006bd0


	//   ....[8]....
        /*0878*/ 	.word	0x00006c00


	//   ....[9]....
        /*087c*/ 	.word	0x00006c70


	//----- nvinfo : EIATTR_MAX_THREADS
	.align		4
.L_49:
        /*0880*/ 	.byte	0x04, 0x05
        /*0882*/ 	.short	(.L_51 - .L_50)
.L_50:
        /*0884*/ 	.word	0x00000100
        /*0888*/ 	.word	0x00000001
        /*088c*/ 	.word	0x00000001


	//----- nvinfo : EIATTR_CRS_STACK_SIZE
	.align		4
.L_51:
        /*0890*/ 	.byte	0x04, 0x1e
        /*0892*/ 	.short	(.L_53 - .L_52)
.L_52:
        /*0894*/ 	.word	0x00000000


	//----- nvinfo : EIATTR_CBANK_PARAM_SIZE
	.align		4
.L_53:
        /*0898*/ 	.byte	0x03, 0x19
        /*089a*/ 	.short	0x0800


	//----- nvinfo : EIATTR_PARAM_CBANK
	.align		4
        /*089c*/ 	.byte	0x04, 0x0a
        /*089e*/ 	.short	(.L_55 - .L_54)
	.align		4
.L_54:
        /*08a0*/ 	.word	index@(.nv.constant0._ZN7cutlass13device_kernelINS_4gemm6kernel13GemmUniversalIN4cute5tupleIJiiiiEEENS1_10collective13CollectiveMmaINS1_35MainloopSm100TmaUmmaWarpSpecializedILi4ELi2ELi4ENS5_IJNS4_1CILi1EEESB_SB_EEEEENS5_IJNSA_ILi64EEESE_NSA_ILi32EEEEEENS_10bfloat16_tENS5_IJlSB_lEEESH_SI_NS4_8TiledMMAINS4_8MMA_AtomIJNS4_20SM100_MMA_F16BF16_SSISH_SH_fLi64ELi64ELNS4_4UMMA5MajorE0ELSN_0ELNSM_7ScaleInE0ELSO_0EEEEEENS4_6LayoutISC_NS5_IJNSA_ILi0EEESS_SS_EEEEENS5_IJNS4_10UnderscoreESV_SV_EEEEENS4_13SM90_TMA_LOADENS4_14ComposedLayoutINS4_7SwizzleILi2ELi4ELi3EEENS4_18smem_ptr_flag_bitsILi16EEENSR_INS5_IJNSA_ILi8EEESF_EEENS5_IJSF_SB_EEEEEEEvNS4_8identityESY_S18_vS19_EENS_8epilogue10collective18CollectiveEpilogueINS1B_23Sm100TmaWarpSpecializedILi3ELi2ELi16ELb1ELb0EEEJSG_NS5_IJNSR_ISE_SB_EENSR_ISF_SB_EEEEESH_SI_SH_SI_NS1B_6fusion15FusionCallbacksIS1F_NS1J_17LinearCombinationISH_fSH_fLNS_15FloatRoundStyleE2EEESG_S1I_JEEENS4_5SM1004TMEM4LOAD26SM100_TMEM_LOAD_16dp256b4xESY_S18_NS4_17SM75_U32x4_LDSM_NENS4_14SM90_TMA_STOREES18_NS4_17SM90_U32x4_STSM_NENS4_39AutoVectorizingCopyWithAssumedAlignmentILi128EEEEEEvvEEEEvNT_6ParamsE)
        /*08a4*/ 	.short	0x0380
        /*08a6*/ 	.short	0x0800


	//----- nvinfo : EIATTR_SW_WAR
	.align		4
.L_55:
        /*08a8*/ 	.byte	0x04, 0x36
        /*08aa*/ 	.short	(.L_57 - .L_56)
.L_56:
        /*08ac*/ 	.word	0x00000008
.L_57:


//--------------------- .nv.callgraph             --------------------------
	.section	.nv.callgraph,"",@"SHT_CUDA_CALLGRAPH"
	.align	4
	.sectionentsize	8
	.align		4
        /*0000*/ 	.word	0x00000000
	.align		4
        /*0004*/ 	.word	0xffffffff
	.align		4
        /*0008*/ 	.word	index@(_ZN7cutlass13device_kernelINS_4gemm6kernel13GemmUniversalIN4cute5tupleIJiiiiEEENS1_10collective13CollectiveMmaINS1_35MainloopSm100TmaUmmaWarpSpecializedILi4ELi2ELi4ENS5_IJNS4_1CILi1EEESB_SB_EEEEENS5_IJNSA_ILi64EEESE_NSA_ILi32EEEEEENS_10bfloat16_tENS5_IJlSB_lEEESH_SI_NS4_8TiledMMAINS4_8MMA_AtomIJNS4_20SM100_MMA_F16BF16_SSISH_SH_fLi64ELi64ELNS4_4UMMA5MajorE0ELSN_0ELNSM_7ScaleInE0ELSO_0EEEEEENS4_6LayoutISC_NS5_IJNSA_ILi0EEESS_SS_EEEEENS5_IJNS4_10UnderscoreESV_SV_EEEEENS4_13SM90_TMA_LOADENS4_14ComposedLayoutINS4_7SwizzleILi2ELi4ELi3EEENS4_18smem_ptr_flag_bitsILi16EEENSR_INS5_IJNSA_ILi8EEESF_EEENS5_IJSF_SB_EEEEEEEvNS4_8identityESY_S18_vS19_EENS_8epilogue10collective18CollectiveEpilogueINS1B_23Sm100TmaWarpSpecializedILi3ELi2ELi16ELb1ELb0EEEJSG_NS5_IJNSR_ISE_SB_EENSR_ISF_SB_EEEEESH_SI_SH_SI_NS1B_6fusion15FusionCallbacksIS1F_NS1J_17LinearCombinationISH_fSH_fLNS_15FloatRoundStyleE2EEESG_S1I_JEEENS4_5SM1004TMEM4LOAD26SM100_TMEM_LOAD_16dp256b4xESY_S18_NS4_17SM75_U32x4_LDSM_NENS4_14SM90_TMA_STOREES18_NS4_17SM90_U32x4_STSM_NENS4_39AutoVectorizingCopyWithAssumedAlignmentILi128EEEEEEvvEEEEvNT_6ParamsE)
	.align		4
        /*000c*/ 	.word	index@(__assertfail)
	.align		4
        /*0010*/ 	.word	0x00000000
	.align		4
        /*0014*/ 	.word	0xfffffffe
	.align		4
        /*0018*/ 	.word	0x00000000
	.align		4
        /*001c*/ 	.word	0xfffffffd
	.align		4
        /*0020*/ 	.word	0x00000000
	.align		4
        /*0024*/ 	.word	0xfffffffc


//--------------------- .nv.constant4             --------------------------
	.section	.nv.constant4,"a",@progbits
	.align	8
	.align		8
.nv.constant4:
        /*0000*/ 	.dword	__assertfail
	.align		8
        /*0008*/ 	.dword	__unnamed_1
	.align		8
        /*0010*/ 	.dword	__unnamed_2
	.align		8
        /*0018*/ 	.dword	_ZN39_INTERNAL_524d8a9b_4_k_cu_a0604ad0_65194cuda3std3__45__cpo5beginE
	.align		8
        /*0020*/ 	.dword	_ZN39_INTERNAL_524d8a9b_4_k_cu_a0604ad0_65194cuda3std3__45__cpo3endE
	.align		8
        /*0028*/ 	.dword	_ZN39_INTERNAL_524d8a9b_4_k_cu_a0604ad0_65194cuda3std3__45__cpo6cbeginE
	.align		8
        /*0030*/ 	.dword	_ZN39_INTERNAL_524d8a9b_4_k_cu_a0604ad0_65194cuda3std3__45__cpo4cendE
	.align		8
        /*0038*/ 	.dword	_ZN39_INTERNAL_524d8a9b_4_k_cu_a0604ad0_65194cuda3std3__441_GLOBAL__N__524d8a9b_4_k_cu_a0604ad0_65196ignoreE
	.align		8
        /*0040*/ 	.dword	_ZN39_INTERNAL_524d8a9b_4_k_cu_a0604ad0_65194cuda3std3__419piecewise_constructE
	.align		8
        /*0048*/ 	.dword	_ZN39_INTERNAL_524d8a9b_4_k_cu_a0604ad0_65194cuda3std3__48in_placeE
	.align		8
        /*0050*/ 	.dword	_ZN39_INTERNAL_524d8a9b_4_k_cu_a0604ad0_65194cuda3std6ranges3__45__cpo4swapE
	.align		8
        /*0058*/ 	.dword	_ZN39_INTERNAL_524d8a9b_4_k_cu_a0604ad0_65194cuda3std6ranges3__45__cpo9iter_moveE
	.align		8
        /*0060*/ 	.dword	_ZN39_INTERNAL_524d8a9b_4_k_cu_a0604ad0_65194cute7productE
	.align		8
        /*0068*/ 	.dword	_ZN39_INTERNAL_524d8a9b_4_k_cu_a0604ad0_65194cute1_E
	.align		8
        /*0070*/ 	.dword	$str$25
	.align		8
        /*0078*/ 	.dword	$str$26
	.align		8
        /*0080*/ 	.dword	$str$27
	.align		8
        /*0088*/ 	.dword	$str$28


//--------------------- .text._ZN7cutlass13device_kernelINS_4gemm6kernel13GemmUniversalIN4cute5tupleIJiiiiEEENS1_10collective13CollectiveMmaINS1_35MainloopSm100TmaUmmaWarpSpecializedILi4ELi2ELi4ENS5_IJNS4_1CILi1EEESB_SB_EEEEENS5_IJNSA_ILi64EEESE_NSA_ILi32EEEEEENS_10bfloat16_tENS5_IJlSB_lEEESH_SI_NS4_8TiledMMAINS4_8MMA_AtomIJNS4_20SM100_MMA_F16BF16_SSISH_SH_fLi64ELi64ELNS4_4UMMA5MajorE0ELSN_0ELNSM_7ScaleInE0ELSO_0EEEEEENS4_6LayoutISC_NS5_IJNSA_ILi0EEESS_SS_EEEEENS5_IJNS4_10UnderscoreESV_SV_EEEEENS4_13SM90_TMA_LOADENS4_14ComposedLayoutINS4_7SwizzleILi2ELi4ELi3EEENS4_18smem_ptr_flag_bitsILi16EEENSR_INS5_IJNSA_ILi8EEESF_EEENS5_IJSF_SB_EEEEEEEvNS4_8identityESY_S18_vS19_EENS_8epilogue10collective18CollectiveEpilogueINS1B_23Sm100TmaWarpSpecializedILi3ELi2ELi16ELb1ELb0EEEJSG_NS5_IJNSR_ISE_SB_EENSR_ISF_SB_EEEEESH_SI_SH_SI_NS1B_6fusion15FusionCallbacksIS1F_NS1J_17LinearCombinationISH_fSH_fLNS_15FloatRoundStyleE2EEESG_S1I_JEEENS4_5SM1004TMEM4LOAD26SM100_TMEM_LOAD_16dp256b4xESY_S18_NS4_17SM75_U32x4_LDSM_NENS4_14SM90_TMA_STOREES18_NS4_17SM90_U32x4_STSM_NENS4_39AutoVectorizingCopyWithAssumedAlignmentILi128EEEEEEvvEEEEvNT_6ParamsE --------------------------
	.section	.text._ZN7cutlass13device_kernelINS_4gemm6kernel13GemmUniversalIN4cute5tupleIJiiiiEEENS1_10collective13CollectiveMmaINS1_35MainloopSm100TmaUmmaWarpSpecializedILi4ELi2ELi4ENS5_IJNS4_1CILi1EEESB_SB_EEEEENS5_IJNSA_ILi64EEESE_NSA_ILi32EEEEEENS_10bfloat16_tENS5_IJlSB_lEEESH_SI_NS4_8TiledMMAINS4_8MMA_AtomIJNS4_20SM100_MMA_F16BF16_SSISH_SH_fLi64ELi64ELNS4_4UMMA5MajorE0ELSN_0ELNSM_7ScaleInE0ELSO_0EEEEEENS4_6LayoutISC_NS5_IJNSA_ILi0EEESS_SS_EEEEENS5_IJNS4_10UnderscoreESV_SV_EEEEENS4_13SM90_TMA_LOADENS4_14ComposedLayoutINS4_7SwizzleILi2ELi4ELi3EEENS4_18smem_ptr_flag_bitsILi16EEENSR_INS5_IJNSA_ILi8EEESF_EEENS5_IJSF_SB_EEEEEEEvNS4_8identityESY_S18_vS19_EENS_8epilogue10collective18CollectiveEpilogueINS1B_23Sm100TmaWarpSpecializedILi3ELi2ELi16ELb1ELb0EEEJSG_NS5_IJNSR_ISE_SB_EENSR_ISF_SB_EEEEESH_SI_SH_SI_NS1B_6fusion15FusionCallbacksIS1F_NS1J_17LinearCombinationISH_fSH_fLNS_15FloatRoundStyleE2EEESG_S1I_JEEENS4_5SM1004TMEM4LOAD26SM100_TMEM_LOAD_16dp256b4xESY_S18_NS4_17SM75_U32x4_LDSM_NENS4_14SM90_TMA_STOREES18_NS4_17SM90_U32x4_STSM_NENS4_39AutoVectorizingCopyWithAssumedAlignmentILi128EEEEEEvvEEEEvNT_6ParamsE,"ax",@progbits
	.align	128
.text._ZN7cutlass13device_kernelINS_4gemm6kernel13GemmUniversalIN4cute5tupleIJiiiiEEENS1_10collective13CollectiveMmaINS1_35MainloopSm100TmaUmmaWarpSpecializedILi4ELi2ELi4ENS5_IJNS4_1CILi1EEESB_SB_EEEEENS5_IJNSA_ILi64EEESE_NSA_ILi32EEEEEENS_10bfloat16_tENS5_IJlSB_lEEESH_SI_NS4_8TiledMMAINS4_8MMA_AtomIJNS4_20SM100_MMA_F16BF16_SSISH_SH_fLi64ELi64ELNS4_4UMMA5MajorE0ELSN_0ELNSM_7ScaleInE0ELSO_0EEEEEENS4_6LayoutISC_NS5_IJNSA_ILi0EEESS_SS_EEEEENS5_IJNS4_10UnderscoreESV_SV_EEEEENS4_13SM90_TMA_LOADENS4_14ComposedLayoutINS4_7SwizzleILi2ELi4ELi3EEENS4_18smem_ptr_flag_bitsILi16EEENSR_INS5_IJNSA_ILi8EEESF_EEENS5_IJSF_SB_EEEEEEEvNS4_8identityESY_S18_vS19_EENS_8epilogue10collective18CollectiveEpilogueINS1B_23Sm100TmaWarpSpecializedILi3ELi2ELi16ELb1ELb0EEEJSG_NS5_IJNSR_ISE_SB_EENSR_ISF_SB_EEEEESH_SI_SH_SI_NS1B_6fusion15FusionCallbacksIS1F_NS1J_17LinearCombinationISH_fSH_fLNS_15FloatRoundStyleE2EEESG_S1I_JEEENS4_5SM1004TMEM4LOAD26SM100_TMEM_LOAD_16dp256b4xESY_S18_NS4_17SM75_U32x4_LDSM_NENS4_14SM90_TMA_STOREES18_NS4_17SM90_U32x4_STSM_NENS4_39AutoVectorizingCopyWithAssumedAlignmentILi128EEEEEEvvEEEEvNT_6ParamsE:
        .type           _ZN7cutlass13device_kernelINS_4gemm6kernel13GemmUniversalIN4cute5tupleIJiiiiEEENS1_10collective13CollectiveMmaINS1_35MainloopSm100TmaUmmaWarpSpecializedILi4ELi2ELi4ENS5_IJNS4_1CILi1EEESB_SB_EEEEENS5_IJNSA_ILi64EEESE_NSA_ILi32EEEEEENS_10bfloat16_tENS5_IJlSB_lEEESH_SI_NS4_8TiledMMAINS4_8MMA_AtomIJNS4_20SM100_MMA_F16BF16_SSISH_SH_fLi64ELi64ELNS4_4UMMA5MajorE0ELSN_0ELNSM_7ScaleInE0ELSO_0EEEEEENS4_6LayoutISC_NS5_IJNSA_ILi0EEESS_SS_EEEEENS5_IJNS4_10UnderscoreESV_SV_EEEEENS4_13SM90_TMA_LOADENS4_14ComposedLayoutINS4_7SwizzleILi2ELi4ELi3EEENS4_18smem_ptr_flag_bitsILi16EEENSR_INS5_IJNSA_ILi8EEESF_EEENS5_IJSF_SB_EEEEEEEvNS4_8identityESY_S18_vS19_EENS_8epilogue10collective18CollectiveEpilogueINS1B_23Sm100TmaWarpSpecializedILi3ELi2ELi16ELb1ELb0EEEJSG_NS5_IJNSR_ISE_SB_EENSR_ISF_SB_EEEEESH_SI_SH_SI_NS1B_6fusion15FusionCallbacksIS1F_NS1J_17LinearCombinationISH_fSH_fLNS_15FloatRoundStyleE2EEESG_S1I_JEEENS4_5SM1004TMEM4LOAD26SM100_TMEM_LOAD_16dp256b4xESY_S18_NS4_17SM75_U32x4_LDSM_NENS4_14SM90_TMA_STOREES18_NS4_17SM90_U32x4_STSM_NENS4_39AutoVectorizingCopyWithAssumedAlignmentILi128EEEEEEvvEEEEvNT_6ParamsE,@function
        .size           _ZN7cutlass13device_kernelINS_4gemm6kernel13GemmUniversalIN4cute5tupleIJiiiiEEENS1_10collective13CollectiveMmaINS1_35MainloopSm100TmaUmmaWarpSpecializedILi4ELi2ELi4ENS5_IJNS4_1CILi1EEESB_SB_EEEEENS5_IJNSA_ILi64EEESE_NSA_ILi32EEEEEENS_10bfloat16_tENS5_IJlSB_lEEESH_SI_NS4_8TiledMMAINS4_8MMA_AtomIJNS4_20SM100_MMA_F16BF16_SSISH_SH_fLi64ELi64ELNS4_4UMMA5MajorE0ELSN_0ELNSM_7ScaleInE0ELSO_0EEEEEENS4_6LayoutISC_NS5_IJNSA_ILi0EEESS_SS_EEEEENS5_IJNS4_10UnderscoreESV_SV_EEEEENS4_13SM90_TMA_LOADENS4_14ComposedLayoutINS4_7SwizzleILi2ELi4ELi3EEENS4_18smem_ptr_flag_bitsILi16EEENSR_INS5_IJNSA_ILi8EEESF_EEENS5_IJSF_SB_EEEEEEEvNS4_8identityESY_S18_vS19_EENS_8epilogue10collective18CollectiveEpilogueINS1B_23Sm100TmaWarpSpecializedILi3ELi2ELi16ELb1ELb0EEEJSG_NS5_IJNSR_ISE_SB_EENSR_ISF_SB_EEEEESH_SI_SH_SI_NS1B_6fusion15FusionCallbacksIS1F_NS1J_17LinearCombinationISH_fSH_fLNS_15FloatRoundStyleE2EEESG_S1I_JEEENS4_5SM1004TMEM4LOAD26SM100_TMEM_LOAD_16dp256b4xESY_S18_NS4_17SM75_U32x4_LDSM_NENS4_14SM90_TMA_STOREES18_NS4_17SM90_U32x4_STSM_NENS4_39AutoVectorizingCopyWithAssumedAlignmentILi128EEEEEEvvEEEEvNT_6ParamsE,(.L_x_154 - _ZN7cutlass13device_kernelINS_4gemm6kernel13GemmUniversalIN4cute5tupleIJiiiiEEENS1_10collective13CollectiveMmaINS1_35MainloopSm100TmaUmmaWarpSpecializedILi4ELi2ELi4ENS5_IJNS4_1CILi1EEESB_SB_EEEEENS5_IJNSA_ILi64EEESE_NSA_ILi32EEEEEENS_10bfloat16_tENS5_IJlSB_lEEESH_SI_NS4_8TiledMMAINS4_8MMA_AtomIJNS4_20SM100_MMA_F16BF16_SSISH_SH_fLi64ELi64ELNS4_4UMMA5MajorE0ELSN_0ELNSM_7ScaleInE0ELSO_0EEEEEENS4_6LayoutISC_NS5_IJNSA_ILi0EEESS_SS_EEEEENS5_IJNS4_10UnderscoreESV_SV_EEEEENS4_13SM90_TMA_LOADENS4_14ComposedLayoutINS4_7SwizzleILi2ELi4ELi3EEENS4_18smem_ptr_flag_bitsILi16EEENSR_INS5_IJNSA_ILi8EEESF_EEENS5_IJSF_SB_EEEEEEEvNS4_8identityESY_S18_vS19_EENS_8epilogue10collective18CollectiveEpilogueINS1B_23Sm100TmaWarpSpecializedILi3ELi2ELi16ELb1ELb0EEEJSG_NS5_IJNSR_ISE_SB_EENSR_ISF_SB_EEEEESH_SI_SH_SI_NS1B_6fusion15FusionCallbacksIS1F_NS1J_17LinearCombinationISH_fSH_fLNS_15FloatRoundStyleE2EEESG_S1I_JEEENS4_5SM1004TMEM4LOAD26SM100_TMEM_LOAD_16dp256b4xESY_S18_NS4_17SM75_U32x4_LDSM_NENS4_14SM90_TMA_STOREES18_NS4_17SM90_U32x4_STSM_NENS4_39AutoVectorizingCopyWithAssumedAlignmentILi128EEEEEEvvEEEEvNT_6ParamsE)
        .other          _ZN7cutlass13device_kernelINS_4gemm6kernel13GemmUniversalIN4cute5tupleIJiiiiEEENS1_10collective13CollectiveMmaINS1_35MainloopSm100TmaUmmaWarpSpecializedILi4ELi2ELi4ENS5_IJNS4_1CILi1EEESB_SB_EEEEENS5_IJNSA_ILi64EEESE_NSA_ILi32EEEEEENS_10bfloat16_tENS5_IJlSB_lEEESH_SI_NS4_8TiledMMAINS4_8MMA_AtomIJNS4_20SM100_MMA_F16BF16_SSISH_SH_fLi64ELi64ELNS4_4UMMA5MajorE0ELSN_0ELNSM_7ScaleInE0ELSO_0EEEEEENS4_6LayoutISC_NS5_IJNSA_ILi0EEESS_SS_EEEEENS5_IJNS4_10UnderscoreESV_SV_EEEEENS4_13SM90_TMA_LOADENS4_14ComposedLayoutINS4_7SwizzleILi2ELi4ELi3EEENS4_18smem_ptr_flag_bitsILi16EEENSR_INS5_IJNSA_ILi8EEESF_EEENS5_IJSF_SB_EEEEEEEvNS4_8identityESY_S18_vS19_EENS_8epilogue10collective18CollectiveEpilogueINS1B_23Sm100TmaWarpSpecializedILi3ELi2ELi16ELb1ELb0EEEJSG_NS5_IJNSR_ISE_SB_EENSR_ISF_SB_EEEEESH_SI_SH_SI_NS1B_6fusion15FusionCallbacksIS1F_NS1J_17LinearCombinationISH_fSH_fLNS_15FloatRoundStyleE2EEESG_S1I_JEEENS4_5SM1004TMEM4LOAD26SM100_TMEM_LOAD_16dp256b4xESY_S18_NS4_17SM75_U32x4_LDSM_NENS4_14SM90_TMA_STOREES18_NS4_17SM90_U32x4_STSM_NENS4_39AutoVectorizingCopyWithAssumedAlignmentILi128EEEEEEvvEEEEvNT_6ParamsE,@"STO_CUDA_ENTRY STV_DEFAULT"
_ZN7cutlass13device_kernelINS_4gemm6kernel13GemmUniversalIN4cute5tupleIJiiiiEEENS1_10collective13CollectiveMmaINS1_35MainloopSm100TmaUmmaWarpSpecializedILi4ELi2ELi4ENS5_IJNS4_1CILi1EEESB_SB_EEEEENS5_IJNSA_ILi64EEESE_NSA_ILi32EEEEEENS_10bfloat16_tENS5_IJlSB_lEEESH_SI_NS4_8TiledMMAINS4_8MMA_AtomIJNS4_20SM100_MMA_F16BF16_SSISH_SH_fLi64ELi64ELNS4_4UMMA5MajorE0ELSN_0ELNSM_7ScaleInE0ELSO_0EEEEEENS4_6LayoutISC_NS5_IJNSA_ILi0EEESS_SS_EEEEENS5_IJNS4_10UnderscoreESV_SV_EEEEENS4_13SM90_TMA_LOADENS4_14ComposedLayoutINS4_7SwizzleILi2ELi4ELi3EEENS4_18smem_ptr_flag_bitsILi16EEENSR_INS5_IJNSA_ILi8EEESF_EEENS5_IJSF_SB_EEEEEEEvNS4_8identityESY_S18_vS19_EENS_8epilogue10collective18CollectiveEpilogueINS1B_23Sm100TmaWarpSpecializedILi3ELi2ELi16ELb1ELb0EEEJSG_NS5_IJNSR_ISE_SB_EENSR_ISF_SB_EEEEESH_SI_SH_SI_NS1B_6fusion15FusionCallbacksIS1F_NS1J_17LinearCombinationISH_fSH_fLNS_15FloatRoundStyleE2EEESG_S1I_JEEENS4_5SM1004TMEM4LOAD26SM100_TMEM_LOAD_16dp256b4xESY_S18_NS4_17SM75_U32x4_LDSM_NENS4_14SM90_TMA_STOREES18_NS4_17SM90_U32x4_STSM_NENS4_39AutoVectorizingCopyWithAssumedAlignmentILi128EEEEEEvvEEEEvNT_6ParamsE:
[----:B------:R-:W1:Y:S01]  /*0000*/  LDC R1, c[0x0][0x37c] ;  /* 0x0000df00ff017b82 */ /* 0x000e620000000800 */
[----:B------:R-:W2:Y:S01]  /*0010*/  S2R R70, SR_TID.X ;  /* 0x0000000000467919 */ /* 0x000ea20000002100 */
[----:B------:R-:W3:Y:S01]  /*0020*/  LDCU.64 UR4, c[0x0][0x890] ;  /* 0x00011200ff0477ac */ /* 0x000ee20008000a00 */
[----:B------:R-:W-:Y:S02]  /*0030*/  PRMT R60, RZ, 0x7610, R60 ;  /* 0x00007610ff3c7816 */ /* 0x000fe4000000003c */
[----:B------:R-:W-:Y:S01]  /*0040*/  ELECT P5, URZ, PT ;  /* 0x0000000000ff782f */ /* 0x000fe200038a0000 */
[----:B------:R-:W4:Y:S01]  /*0050*/  LDCU.64 UR46, c[0x0][0x358] ;  /* 0x00006b00ff2e77ac */ /* 0x000f220008000a00 */
[----:B---3--:R-:W-:-:S04]  /*0060*/  UISETP.NE.U32.AND UP0, UPT, UR4, URZ, UPT ;  /* 0x000000ff0400728c */ /* 0x008fc8000bf05070 */
[----:B------:R-:W-:Y:S01]  /*0070*/  UISETP.NE.AND.EX UP0, UPT, UR5, URZ, UPT, UP0 ;  /* 0x000000ff0500728c */ /* 0x000fe2000bf05300 */
[----:B--2---:R-:W-:-:S05]  /*0080*/  SHF.R.U32.HI R65, RZ, 0x5, R70 ;  /* 0x00000005ff417819 */ /* 0x004fca0000011646 */
[----:B------:R-:W2:Y:S02]  /*0090*/  SHFL.IDX PT, R0, R65, RZ, 0x1f ;  /* 0x00001fff41007589 */ /* 0x000ea400000e0000 */
[----:B--2---:R-:W-:Y:S01]  /*00a0*/  R2UR UR8, R0 ;  /* 0x00000000000872ca */ /* 0x004fe200000e0000 */
[----:B-1--4-:R-:W-:-:S14]  /*00b0*/  BRA.U UP0, `(.L_x_0) ;  /* 0x00000001002c7547 */ /* 0x012fdc000b800000 */
[----:B------:R-:W1:Y:S02]  /*00c0*/  LDCU.64 UR6, c[0x0][0x888] ;  /* 0x00011100ff0677ac */ /* 0x000e640008000a00 */
[----:B-1----:R-:W-:-:S04]  /*00d0*/  UISETP.NE.U32.AND UP0, UPT, UR6, URZ, UPT ;  /* 0x000000ff0600728c */ /* 0x002fc8000bf05070 */
[----:B------:R-:W-:-:S09]  /*00e0*/  UISETP.NE.AND.EX UP0, UPT, UR7, URZ, UPT, UP0 ;  /* 0x000000ff0700728c */ /* 0x000fd2000bf05300 */
[----:B------:R-:W-:Y:S05]  /*00f0*/  BRA.U !UP0, `(.L_x_1) ;  /* 0x0000000108107547 */ /* 0x000fea000b800000 */
[----:B------:R-:W1:Y:S02]  /*0100*/  LDC.64 R2, c[0x0][0x888] ;  /* 0x00022200ff027b82 */ /* 0x000e640000000a00 */
[----:B-1----:R1:W5:Y:S01]  /*0110*/  LDG.E R35, desc[UR46][R2.64] ;  /* 0x0000002e02237981 */ /* 0x002362000c1e1900 */
[----:B------:R-:W-:Y:S01]  /*0120*/  HFMA2 R60, -RZ, RZ, 0, 5.9604644775390625e-08 ;  /* 0x00000001ff3c7431 */ /* 0x000fe200000001ff */
[----:B------:R-:W-:Y:S05]  /*0130*/  BRA `(.L_x_0) ;  /* 0x00000000000c7947 */ /* 0x000fea0003800000 */
.L_x_1:
[----:B------:R-:W1:Y:S01]  /*0140*/  LDCU UR6, c[0x0][0x880] ;  /* 0x00011000ff0677ac */ /* 0x000e620008000800 */
[----:B------:R-:W-:Y:S01]  /*0150*/  HFMA2 R60, -RZ, RZ, 0, 5.9604644775390625e-08 ;  /* 0x00000001ff3c7431 */ /* 0x000fe200000001ff */
[----:B-1----:R-:W-:-:S07]  /*0160*/  MOV R35, UR6 ;  /* 0x0000000600237c02 */ /* 0x002fce0008000f00 */
.L_x_0:
[----:B------:R-:W2:Y:S02]  /*0170*/  LDCU.64 UR6, c[0x0][0x8b0] ;  /* 0x00011600ff0677ac */ /* 0x000ea40008000a00 */
[----:B--2---:R-:W-:-:S04]  /*0180*/  UISETP.NE.U32.AND UP0, UPT, UR6, URZ, UPT ;  /* 0x000000ff0600728c */ /* 0x004fc8000bf05070 */
[----:B------:R-:W-:-:S09]  /*0190*/  UISETP.NE.AND.EX UP0, UPT, UR7, URZ, UPT, UP0 ;  /* 0x000000ff0700728c */ /* 0x000fd2000bf05300 */
[----:B------:R-:W-:Y:S05]  /*01a0*/  BRA.U UP0, `(.L_x_2) ;  /* 0x0000000100247547 */ /* 0x000fea000b800000 */
[----:B------:R-:W2:Y:S02]  /*01b0*/  LDCU.64 UR6, c[0x0][0x8a8] ;  /* 0x00011500ff0677ac */ /* 0x000ea40008000a00 */
[----:B--2---:R-:W-:-:S04]  /*01c0*/  UISETP.NE.U32.AND UP0, UPT, UR6, URZ, UPT ;  /* 0x000000ff0600728c */ /* 0x004fc8000bf05070 */
[----:B------:R-:W-:-:S09]  /*01d0*/  UISETP.NE.AND.EX UP0, UPT, UR7, URZ, UPT, UP0 ;  /* 0x000000ff0700728c */ /* 0x000fd2000bf05300 */
[----:B------:R-:W-:Y:S05]  /*01e0*/  BRA.U !UP0, `(.L_x_3) ;  /* 0x00000001080c7547 */ /* 0x000fea000b800000 */
[----:B-1----:R-:W1:Y:S02]  /*01f0*/  LDC.64 R2, c[0x0][0x8a8] ;  /* 0x00022a00ff027b82 */ /* 0x002e640000000a00 */
[----:B-1----:R2:W5:Y:S01]  /*0200*/  LDG.E R33, desc[UR46][R2.64] ;  /* 0x0000002e02217981 */ /* 0x002562000c1e1900 */
[----:B------:R-:W-:Y:S05]  /*0210*/  BRA `(.L_x_2) ;  /* 0x0000000000087947 */ /* 0x000fea0003800000 */
.L_x_3:
[----:B------:R-:W2:Y:S02]  /*0220*/  LDCU UR6, c[0x0][0x8a0] ;  /* 0x00011400ff0677ac */ /* 0x000ea40008000800 */
[----:B--2---:R-:W-:Y:S02]  /*0230*/  MOV R33, UR6 ;  /* 0x0000000600217c02 */ /* 0x004fe40008000f00 */
.L_x_2:
[----:B------:R-:W-:Y:S01]  /*0240*/  IMAD.U32 R0, RZ, RZ, UR8 ;  /* 0x00000008ff007e24 */ /* 0x000fe2000f8e00ff */
[----:B------:R-:W-:Y:S04]  /*0250*/  BSSY.RECONVERGENT B0, `(.L_x_4) ;  /* 0x000000c000007945 */ /* 0x000fe80003800200 */
[C---:B------:R-:W-:Y:S02]  /*0260*/  ISETP.NE.OR P1, PT, R0.reuse, 0x1, !P5 ;  /* 0x000000010000780c */ /* 0x040fe40006f25670 */
[----:B------:R-:W-:-:S11]  /*0270*/  ISETP.NE.OR P0, PT, R0, 0x3, !P5 ;  /* 0x000000030000780c */ /* 0x000fd60006f05670 */
[----:B------:R-:W-:Y:S05]  /*0280*/  @P1 BRA `(.L_x_5) ;  /* 0x0000000000201947 */ /* 0x000fea0003800000 */
[----:B------:R-:W3:Y:S02]  /*0290*/  LDCU.64 UR6, c[0x0][0x348] ;  /* 0x00006900ff0677ac */ /* 0x000ee40008000a00 */
[----:B---3--:R-:W-:Y:S02]  /*02a0*/  UIADD3 UR10, UP1, UPT, UR6, 0x80, URZ ;  /* 0x00000080060a7890 */ /* 0x008fe4000ff3e0ff */
[----:B------:R-:W-:Y:S02]  /*02b0*/  UIADD3 UR6, UP0, UPT, UR6, 0x180, URZ ;  /* 0x0000018006067890 */ /* 0x000fe4000ff1e0ff */
[----:B------:R-:W-:Y:S02]  /*02c0*/  UIADD3.X UR11, UPT, UPT, URZ, UR7, URZ, UP1, !UPT ;  /* 0x00000007ff0b7290 */ /* 0x000fe40008ffe4ff */
[----:B------:R-:W-:-:S07]  /*02d0*/  UIADD3.X UR7, UPT, UPT, URZ, UR7, URZ, UP0, !UPT ;  /* 0x00000007ff077290 */ /* 0x000fce00087fe4ff */
[----:B------:R3:W-:Y:S02]  /*02e0*/  UTMACCTL.PF [UR10] ;  /* 0x000000000a0079b9 */ /* 0x0007e40008040000 */
[----:B------:R3:W-:Y:S02]  /*02f0*/  UTMACCTL.PF [UR6] ;  /* 0x00000000060079b9 */ /* 0x0007e40008040000 */
[----:B---3--:R-:W-:Y:S01]  /*0300*/  NOP ;  /* 0x0000000000007918 */ /* 0x008fe20000000000 */
.L_x_5:
[----:B------:R-:W-:Y:S05]  /*0310*/  BSYNC.RECONVERGENT B0 ;  /* 0x0000000000007941 */ /* 0x000fea0003800200 */
.L_x_4:
[----:B------:R-:W-:Y:S04]  /*0320*/  BSSY.RECONVERGENT B0, `(.L_x_6) ;  /* 0x000000a000007945 */ /* 0x000fe80003800200 */
        /* <DEDUP_REMOVED lines=9> */
.L_x_7:
[----:B------:R-:W-:Y:S05]  /*03c0*/  BSYNC.RECONVERGENT B0 ;  /* 0x0000000000007941 */ /* 0x000fea0003800200 */
.L_x_6:
[----:B------:R-:W3:Y:S01]  /*03d0*/  LDCU.64 UR6, c[0x0][0x888] ;  /* 0x00011100ff0677ac */ /* 0x000ee20008000a00 */
[----:B------:R-:W-:Y:S02]  /*03e0*/  UISETP.EQ.U32.AND UP1, UPT, UR4, URZ, UPT ;  /* 0x000000ff0400728c */ /* 0x000fe4000bf22070 */
[----:B------:R-:W-:Y:S02]  /*03f0*/  UPLOP3.LUT UP2, UPT, UPT, UPT, UPT, 0x80, 0x8 ;  /* 0x000000000008789c */ /* 0x000fe40003f4f070 */
[----:B---3--:R-:W-:-:S04]  /*0400*/  UISETP.NE.U32.AND UP0, UPT, UR6, URZ, UPT ;  /* 0x000000ff0600728c */ /* 0x008fc8000bf05070 */
[----:B------:R-:W-:-:S04]  /*0410*/  UISETP.NE.AND.EX UP0, UPT, UR7, URZ, UPT, UP0 ;  /* 0x000000ff0700728c */ /* 0x000fc8000bf05300 */
[----:B------:R-:W-:-:S04]  /*0420*/  UISETP.EQ.OR.EX UP3, UPT, UR5, URZ, !UP0, UP1 ;  /* 0x000000ff0500728c */ /* 0x000fc8000c762710 */
[----:B------:R-:W-:-:S05]  /*0430*/  UP2UR UR53, UPR, URZ, 0x8 ;  /* 0x00000008ff357883 */ /* 0x000fca0008000000 */
[----:B------:R-:W-:Y:S07]  /*0440*/  BRA.U !UP3, `(.L_x_8) ;  /* 0x000000010b207547 */ /* 0x000fee000b800000 */
[----:B------:R-:W-:Y:S01]  /*0450*/  UISETP.NE.U32.AND UP2, UPT, UR4, URZ, UPT ;  /* 0x000000ff0400728c */ /* 0x000fe2000bf45070 */
[----:B-----5:R-:W-:Y:S01]  /*0460*/  FSETP.NEU.AND P0, PT, R35, RZ, PT ;  /* 0x000000ff2300720b */ /* 0x020fe20003f0d000 */
[----:B------:R-:W-:Y:S02]  /*0470*/  USEL UR4, URZ, 0xffffffff, UP0 ;  /* 0xffffffffff047887 */ /* 0x000fe40008000000 */
[----:B------:R-:W-:-:S10]  /*0480*/  UISETP.NE.AND.EX UP2, UPT, UR5, URZ, UPT, UP2 ;  /* 0x000000ff0500728c */ /* 0x000fd4000bf45320 */
[----:B------:R-:W-:Y:S01]  /*0490*/  VOTEU.ANY UP1, P0 ;  /* 0x0000000000ff7886 */ /* 0x000fe20000020100 */
[----:B------:R-:W-:-:S04]  /*04a0*/  @!UP2 USEL UR4, URZ, 0xffffffff, UP1 ;  /* 0xffffffffff04a887 */ /* 0x000fc80008800000 */
[----:B------:R-:W-:-:S04]  /*04b0*/  ULOP3.LUT UR4, UR4, 0x1, URZ, 0xc0, !UPT ;  /* 0x0000000104047892 */ /* 0x000fc8000f8ec0ff */
[----:B------:R-:W-:-:S11]  /*04c0*/  UISETP.NE.U32.AND UP2, UPT, UR4, 0x1, UPT ;  /* 0x000000010400788c */ /* 0x000fd6000bf45070 */
.L_x_8:
[----:B-12---:R-:W1:Y:S01]  /*04d0*/  SHFL.IDX PT, R2, R65, RZ, 0x1f ;  /* 0x00001fff41027589 */ /* 0x006e6200000e0000 */
[----:B------:R-:W-:-:S04]  /*04e0*/  UISETP.NE.AND UP1, UPT, UR8, 0x2, UPT ;  /* 0x000000020800788c */ /* 0x000fc8000bf25270 */
[----:B------:R-:W-:Y:S01]  /*04f0*/  USEL UR6, URZ, 0x1, UP1 ;  /* 0x00000001ff067887 */ /* 0x000fe20008800000 */
[----:B-1----:R-:W-:-:S13]  /*0500*/  ISETP.NE.AND P0, PT, R2, RZ, PT ;  /* 0x000000ff0200720c */ /* 0x002fda0003f05270 */
[----:B------:R-:W-:Y:S05]  /*0510*/  @P0 BRA `(.L_x_9) ;  /* 0x0000000000480947 */ /* 0x000fea0003800000 */
[----:B------:R-:W1:Y:S01]  /*0520*/  S2UR UR5, SR_CgaCtaId ;  /* 0x00000000000579c3 */ /* 0x000e620000008800 */
[----:B------:R-:W-:Y:S01]  /*0530*/  UMOV UR7, 0x400 ;  /* 0x0000040000077882 */ /* 0x000fe20000000000 */
[----:B------:R-:W-:Y:S01]  /*0540*/  UMOV UR4, 0x1 ;  /* 0x0000000100047882 */ /* 0x000fe20000000000 */
[----:B------:R-:W-:Y:S01]  /*0550*/  ELECT P0, URZ, PT ;  /* 0x0000000000ff782f */ /* 0x000fe20003800000 */
[----:B------:R-:W-:-:S04]  /*0560*/  UIADD3 UR10, UPT, UPT, -UR4, 0x100000, URZ ;  /* 0x00100000040a7890 */ /* 0x000fc8000fffe1ff */
[----:B------:R-:W-:Y:S02]  /*0570*/  USHF.L.U32 UR11, UR10, 0xb, URZ ;  /* 0x0000000b0a0b7899 */ /* 0x000fe400080006ff */
[----:B------:R-:W-:Y:S02]  /*0580*/  USHF.L.U32 UR10, UR10, 0x1, URZ ;  /* 0x000000010a0a7899 */ /* 0x000fe400080006ff */
[----:B-1----:R-:W-:Y:S01]  /*0590*/  ULEA UR5, UR5, UR7, 0x18 ;  /* 0x0000000705057291 */ /* 0x002fe2000f8ec0ff */
[----:B------:R-:W1:Y:S11]  /*05a0*/  FENCE.VIEW.ASYNC.S ;  /* 0x00000000000073c6 */ /* 0x000e760000000000 */
[----:B-1----:R1:W2:Y:S01]  /*05b0*/  SYNCS.EXCH.64 URZ, [UR5], UR10 ;  /* 0x0000000a05ff75b2 */ /* 0x0022a20008000100 */
[----:B------:R1:W3:Y:S01]  /*05c0*/  SYNCS.EXCH.64 URZ, [UR5+0x20], UR10 ;  /* 0x0000200a05ff75b2 */ /* 0x0002e20008000100 */
[----:B------:R1:W4:Y:S01]  /*05d0*/  SYNCS.EXCH.64 URZ, [UR5+0x8], UR10 ;  /* 0x0000080a05ff75b2 */ /* 0x0003220008000100 */
[----:B------:R1:W1:Y:S01]  /*05e0*/  SYNCS.EXCH.64 URZ, [UR5+0x28], UR10 ;  /* 0x0000280a05ff75b2 */ /* 0x0002620008000100 */
[----:B------:R1:W1:Y:S01]  /*05f0*/  SYNCS.EXCH.64 URZ, [UR5+0x10], UR10 ;  /* 0x0000100a05ff75b2 */ /* 0x0002620008000100 */
[----:B------:R1:W1:Y:S01]  /*0600*/  SYNCS.EXCH.64 URZ, [UR5+0x30], UR10 ;  /* 0x0000300a05ff75b2 */ /* 0x0002620008000100 */
[----:B------:R1:W1:Y:S01]  /*0610*/  SYNCS.EXCH.64 URZ, [UR5+0x18], UR10 ;  /* 0x0000180a05ff75b2 */ /* 0x0002620008000100 */
[----:B------:R1:W1:Y:S01]  /*0620*/  SYNCS.EXCH.64 URZ, [UR5+0x38], UR10 ;  /* 0x0000380a05ff75b2 */ /* 0x0002620008000100 */
[----:B------:R-:W-:Y:S01]  /*0630*/  NOP ;  /* 0x0000000000007918 */ /* 0x000fe20000000000 */
.L_x_9:
[----:B------:R-:W2:Y:S01]  /*0640*/  SHFL.IDX PT, R2, R65, RZ, 0x1f ;  /* 0x00001fff41027589 */ /* 0x000ea200000e0000 */
[----:B------:R-:W-:Y:S01]  /*0650*/  NOP ;  /* 0x0000000000007918 */ /* 0x000fe20000000000 */
[----:B--2---:R-:W-:-:S13]  /*0660*/  ISETP.NE.AND P0, PT, R2, 0x1, PT ;  /* 0x000000010200780c */ /* 0x004fda0003f05270 */
[----:B------:R-:W-:Y:S05]  /*0670*/  @P0 BRA `(.L_x_10) ;  /* 0x0000000000500947 */ /* 0x000fea0003800000 */
[----:B------:R-:W2:Y:S01]  /*0680*/  S2UR UR7, SR_CgaCtaId ;  /* 0x00000000000779c3 */ /* 0x000ea20000008800 */
[----:B------:R-:W-:Y:S01]  /*0690*/  UMOV UR9, 0x400 ;  /* 0x0000040000097882 */ /* 0x000fe20000000000 */
[----:B-1----:R-:W-:Y:S01]  /*06a0*/  UMOV UR5, 0x20 ;  /* 0x0000002000057882 */ /* 0x002fe20000000000 */
[----:B------:R-:W-:Y:S01]  /*06b0*/  UMOV UR4, 0x80 ;  /* 0x0000008000047882 */ /* 0x000fe20000000000 */
[----:B------:R-:W-:-:S04]  /*06c0*/  UIADD3 UR10, UPT, UPT, -UR5, 0x100000, URZ ;  /* 0x00100000050a7890 */ /* 0x000fc8000fffe1ff */
[----:B------:R-:W-:Y:S02]  /*06d0*/  USHF.L.U32 UR11, UR10, 0xb, URZ ;  /* 0x0000000b0a0b7899 */ /* 0x000fe400080006ff */
[----:B------:R-:W-:Y:S02]  /*06e0*/  USHF.L.U32 UR10, UR10, 0x1, URZ ;  /* 0x000000010a0a7899 */ /* 0x000fe400080006ff */
[----:B------:R-:W-:-:S04]  /*06f0*/  UIADD3 UR4, UPT, UPT, -UR4, 0x100000, URZ ;  /* 0x0010000004047890 */ /* 0x000fc8000fffe1ff */
[----:B------:R-:W-:Y:S02]  /*0700*/  USHF.L.U32 UR5, UR4, 0xb, URZ ;  /* 0x0000000b04057899 */ /* 0x000fe400080006ff */
[----:B------:R-:W-:Y:S01]  /*0710*/  USHF.L.U32 UR4, UR4, 0x1, URZ ;  /* 0x0000000104047899 */ /* 0x000fe200080006ff */
[----:B------:R-:W-:Y:S01]  /*0720*/  ELECT P0, URZ, PT ;  /* 0x0000000000ff782f */ /* 0x000fe20003800000 */
[----:B--2---:R-:W-:Y:S01]  /*0730*/  ULEA UR7, UR7, UR9, 0x18 ;  /* 0x0000000907077291 */ /* 0x004fe2000f8ec0ff */
[----:B------:R-:W1:Y:S11]  /*0740*/  FENCE.VIEW.ASYNC.S ;  /* 0x00000000000073c6 */ /* 0x000e760000000000 */
[----:B-1----:R2:W1:Y:S01]  /*0750*/  SYNCS.EXCH.64 URZ, [UR7+0x40], UR10 ;  /* 0x0000400a07ff75b2 */ /* 0x0024620008000100 */
[----:B------:R2:W1:Y:S01]  /*0760*/  SYNCS.EXCH.64 URZ, [UR7+0x58], UR4 ;  /* 0x0000580407ff75b2 */ /* 0x0004620008000100 */
[----:B------:R2:W1:Y:S01]  /*0770*/  SYNCS.EXCH.64 URZ, [UR7+0x48], UR10 ;  /* 0x0000480a07ff75b2 */ /* 0x0004620008000100 */
[----:B------:R2:W1:Y:S01]  /*0780*/  SYNCS.EXCH.64 URZ, [UR7+0x60], UR4 ;  /* 0x0000600407ff75b2 */ /* 0x0004620008000100 */
[----:B------:R2:W1:Y:S01]  /*0790*/  SYNCS.EXCH.64 URZ, [UR7+0x50], UR10 ;  /* 0x0000500a07ff75b2 */ /* 0x0004620008000100 */
[----:B------:R2:W1:Y:S02]  /*07a0*/  SYNCS.EXCH.64 URZ, [UR7+0x68], UR4 ;  /* 0x0000680407ff75b2 */ /* 0x0004640008000100 */
[----:B--2---:R-:W-:Y:S01]  /*07b0*/  NOP ;  /* 0x0000000000007918 */ /* 0x004fe20000000000 */
.L_x_10:
[----:B------:R-:W2:Y:S01]  /*07c0*/  SHFL.IDX PT, R2, R65, RZ, 0x1f ;  /* 0x00001fff41027589 */ /* 0x000ea200000e0000 */
[----:B------:R-:W-:Y:S01]  /*07d0*/  NOP ;  /* 0x0000000000007918 */ /* 0x000fe20000000000 */
[----:B--2---:R-:W-:-:S13]  /*07e0*/  ISETP.NE.AND P0, PT, R2, 0x3, PT ;  /* 0x000000030200780c */ /* 0x004fda0003f05270 */
[----:B------:R-:W-:Y:S05]  /*07f0*/  @P0 BRA `(.L_x_11) ;  /* 0x0000000000300947 */ /* 0x000fea0003800000 */
[----:B-1----:R-:W1:Y:S01]  /*0800*/  S2UR UR5, SR_CgaCtaId ;  /* 0x00000000000579c3 */ /* 0x002e620000008800 */
        /* <DEDUP_REMOVED lines=8> */
[----:B-1----:R2:W1:Y:S01]  /*0890*/  SYNCS.EXCH.64 URZ, [UR5+0x70], UR10 ;  /* 0x0000700a05ff75b2 */ /* 0x0024620008000100 */
[----:B------:R2:W1:Y:S02]  /*08a0*/  SYNCS.EXCH.64 URZ, [UR5+0x78], UR10 ;  /* 0x0000780a05ff75b2 */ /* 0x0004640008000100 */
[----:B--2---:R-:W-:Y:S01]  /*08b0*/  NOP ;  /* 0x0000000000007918 */ /* 0x004fe20000000000 */
.L_x_11:
[----:B------:R-:W2:Y:S01]  /*08c0*/  SHFL.IDX PT, R2, R65, RZ, 0x1f ;  /* 0x00001fff41027589 */ /* 0x000ea200000e0000 */
[----:B------:R-:W-:Y:S01]  /*08d0*/  NOP ;  /* 0x0000000000007918 */ /* 0x000fe20000000000 */
[----:B--2---:R-:W-:-:S13]  /*08e0*/  ISETP.NE.AND P0, PT, R2, 0x4, PT ;  /* 0x000000040200780c */ /* 0x004fda0003f05270 */
[----:B------:R-:W-:Y:S05]  /*08f0*/  @P0 BRA `(.L_x_12) ;  /* 0x00000000004c0947 */ /* 0x000fea0003800000 */
[----:B-1----:R-:W1:Y:S01]  /*0900*/  S2UR UR5, SR_CgaCtaId ;  /* 0x00000000000579c3 */ /* 0x002e620000008800 */
[----:B------:R-:W-:Y:S01]  /*0910*/  UMOV UR9, 0x100 ;  /* 0x0000010000097882 */ /* 0x000fe20000000000 */
[----:B------:R-:W-:Y:S01]  /*0920*/  UMOV UR7, 0x400 ;  /* 0x0000040000077882 */ /* 0x000fe20000000000 */
[----:B------:R-:W-:Y:S01]  /*0930*/  USEL UR9, UR9, 0xe0, UP2 ;  /* 0x000000e009097887 */ /* 0x000fe20009000000 */
[----:B------:R-:W-:Y:S01]  /*0940*/  UMOV UR4, 0x1 ;  /* 0x0000000100047882 */ /* 0x000fe20000000000 */
[----:B------:R-:W-:Y:S01]  /*0950*/  ELECT P0, URZ, PT ;  /* 0x0000000000ff782f */ /* 0x000fe20003800000 */
[----:B------:R-:W-:-:S04]  /*0960*/  UIADD3 UR10, UPT, UPT, -UR4, 0x100000, URZ ;  /* 0x00100000040a7890 */ /* 0x000fc8000fffe1ff */
[----:B------:R-:W-:Y:S02]  /*0970*/  USHF.L.U32 UR11, UR10, 0xb, URZ ;  /* 0x0000000b0a0b7899 */ /* 0x000fe400080006ff */
[----:B------:R-:W-:Y:S02]  /*0980*/  USHF.L.U32 UR10, UR10, 0x1, URZ ;  /* 0x000000010a0a7899 */ /* 0x000fe400080006ff */
[----:B------:R-:W-:-:S04]  /*0990*/  UIADD3 UR12, UPT, UPT, -UR9, 0x100000, URZ ;  /* 0x00100000090c7890 */ /* 0x000fc8000fffe1ff */
[----:B------:R-:W-:Y:S02]  /*09a0*/  USHF.L.U32 UR13, UR12, 0xb, URZ ;  /* 0x0000000b0c0d7899 */ /* 0x000fe400080006ff */
[----:B------:R-:W-:Y:S02]  /*09b0*/  USHF.L.U32 UR12, UR12, 0x1, URZ ;  /* 0x000000010c0c7899 */ /* 0x000fe400080006ff */
[----:B-1----:R-:W-:Y:S01]  /*09c0*/  ULEA UR5, UR5, UR7, 0x18 ;  /* 0x0000000705057291 */ /* 0x002fe2000f8ec0ff */
[----:B------:R-:W1:Y:S11]  /*09d0*/  FENCE.VIEW.ASYNC.S ;  /* 0x00000000000073c6 */ /* 0x000e760000000000 */
[----:B-1----:R2:W1:Y:S01]  /*09e0*/  SYNCS.EXCH.64 URZ, [UR5+0x80], UR10 ;  /* 0x0000800a05ff75b2 */ /* 0x0024620008000100 */
[----:B------:R2:W1:Y:S01]  /*09f0*/  SYNCS.EXCH.64 URZ, [UR5+0x90], UR12 ;  /* 0x0000900c05ff75b2 */ /* 0x0004620008000100 */
[----:B------:R2:W1:Y:S01]  /*0a00*/  SYNCS.EXCH.64 URZ, [UR5+0x88], UR10 ;  /* 0x0000880a05ff75b2 */ /* 0x0004620008000100 */
[----:B------:R2:W1:Y:S02]  /*0a10*/  SYNCS.EXCH.64 URZ, [UR5+0x98], UR12 ;  /* 0x0000980c05ff75b2 */ /* 0x0004640008000100 */
[----:B--2---:R-:W-:Y:S01]  /*0a20*/  NOP ;  /* 0x0000000000007918 */ /* 0x004fe20000000000 */
.L_x_12:
        /* <DEDUP_REMOVED lines=22> */
[----:B------:R2:W1:Y:S01]  /*0b90*/  SYNCS.EXCH.64 URZ, [UR7+0xd0], UR4 ;  /* 0x0000d00407ff75b2 */ /* 0x0004620008000100 */
[----:B------:R2:W1:Y:S01]  /*0ba0*/  SYNCS.EXCH.64 URZ, [UR7+0xb8], UR10 ;  /* 0x0000b80a07ff75b2 */ /* 0x0004620008000100 */
[----:B------:R2:W1:Y:S02]  /*0bb0*/  SYNCS.EXCH.64 URZ, [UR7+0xd8], UR4 ;  /* 0x0000d80407ff75b2 */ /* 0x0004640008000100 */
[----:B--2---:R-:W-:Y:S01]  /*0bc0*/  NOP ;  /* 0x0000000000007918 */ /* 0x004fe20000000000 */
.L_x_13:
        /* <DEDUP_REMOVED lines=18> */
.L_x_14:
[----:B-1----:R-:W1:Y:S01]  /*0cf0*/  S2UR UR5, SR_CTAID.X ;  /* 0x00000000000579c3 */ /* 0x002e620000002500 */
[----:B------:R-:W-:-:S05]  /*0d00*/  CS2R.32 R59, SR_CgaSize ;  /* 0x00000000003b7805 */ /* 0x000fca0000008a00 */
[----:B------:R-:W-:-:S05]  /*0d10*/  IMAD R59, R59, -0xa0, RZ ;  /* 0xffffff603b3b7824 */ /* 0x000fca00078e02ff */
[----:B------:R-:W-:-:S14]  /*0d20*/  R2UR UR9, R59 ;  /* 0x000000003b0972ca */ /* 0x000fdc00000e0000 */
[----:B------:R-:W2:Y:S01]  /*0d30*/  LDCU UR9, c[0x0][UR9+0x2b0] ;  /* 0x00005600090977ac */ /* 0x000ea20008000800 */
[----:B------:R-:W-:Y:S01]  /*0d40*/  NOP ;  /* 0x0000000000007918 */ /* 0x000fe20000000000 */
[----:B------:R-:W-:-:S05]  /*0d50*/  CS2R.32 R59, SR_CgaSize ;  /* 0x00000000003b7805 */ /* 0x000fca0000008a00 */
[----:B------:R-:W-:-:S05]  /*0d60*/  IMAD R59, R59, -0xa0, RZ ;  /* 0xffffff603b3b7824 */ /* 0x000fca00078e02ff */
[----:B------:R-:W-:-:S14]  /*0d70*/  R2UR UR7, R59 ;  /* 0x000000003b0772ca */ /* 0x000fdc00000e0000 */
[----:B------:R-:W3:Y:S01]  /*0d80*/  LDCU UR7, c[0x0][UR7+0x2b4] ;  /* 0x00005680070777ac */ /* 0x000ee20008000800 */
[----:B------:R-:W4:Y:S08]  /*0d90*/  S2UR UR4, SR_CTAID.Y ;  /* 0x00000000000479c3 */ /* 0x000f300000002600 */
[----:B------:R-:W3:Y:S01]  /*0da0*/  LDC R10, c[0x0][0xb24] ;  /* 0x0002c900ff0a7b82 */ /* 0x000ee20000000800 */
[----:B-1----:R-:W-:-:S02]  /*0db0*/  I2FP.F32.U32 R59, UR5 ;  /* 0x00000005003b7c45 */ /* 0x002fc40008201000 */
[----:B------:R-:W-:-:S05]  /*0dc0*/  CS2R.32 R3, SR_CgaSize ;  /* 0x0000000000037805 */ /* 0x000fca0000008a00 */
[----:B------:R-:W-:-:S06]  /*0dd0*/  IMAD R3, R3, -0xa0, RZ ;  /* 0xffffff6003037824 */ /* 0x000fcc00078e02ff */
[----:B------:R-:W1:Y:S01]  /*0de0*/  LDC R3, c[0x0][R3+0x2a0] ;  /* 0x0000a80003037b82 */ /* 0x000e620000000800 */
[----:B------:R-:W-:Y:S01]  /*0df0*/  MOV R21, UR5 ;  /* 0x0000000500157c02 */ /* 0x000fe20008000f00 */
[----:B--2---:R-:W-:Y:S01]  /*0e00*/  FMUL R59, R59, UR9 ;  /* 0x000000093b3b7c20 */ /* 0x004fe20008400000 */
[----:B----4-:R-:W-:Y:S02]  /*0e10*/  I2FP.F32.U32 R58, UR4 ;  /* 0x00000004003a7c45 */ /* 0x010fe40008201000 */
[----:B------:R-:W-:-:S05]  /*0e20*/  CS2R.32 R2, SR_CgaSize ;  /* 0x0000000000027805 */ /* 0x000fca0000008a00 */
[----:B------:R-:W-:-:S06]  /*0e30*/  IMAD R2, R2, -0xa0, RZ ;  /* 0xffffff6002027824 */ /* 0x000fcc00078e02ff */
[----:B------:R-:W2:Y:S01]  /*0e40*/  LDC R2, c[0x0][R2+0x2a4] ;  /* 0x0000a90002027b82 */ /* 0x000ea20000000800 */
[----:B------:R-:W-:Y:S01]  /*0e50*/  MOV R20, UR4 ;  /* 0x0000000400147c02 */ /* 0x000fe20008000f00 */
[----:B------:R-:W4:Y:S01]  /*0e60*/  F2I.U32.TRUNC.NTZ R59, R59 ;  /* 0x0000003b003b7305 */ /* 0x000f22000020f000 */
[----:B---3--:R-:W-:-:S05]  /*0e70*/  FMUL R58, R58, UR7 ;  /* 0x000000073a3a7c20 */ /* 0x008fca0008400000 */
[----:B------:R-:W-:Y:S01]  /*0e80*/  BAR.SYNC.DEFER_BLOCKING 0x0 ;  /* 0x0000000000007b1d */ /* 0x000fe20000010000 */
[----:B------:R-:W-:-:S05]  /*0e90*/  ISETP.GE.AND P0, PT, R10, 0x1, PT ;  /* 0x000000010a00780c */ /* 0x000fca0003f06270 */
[----:B------:R-:W3:Y:S02]  /*0ea0*/  F2I.U32.TRUNC.NTZ R58, R58 ;  /* 0x0000003a003a7305 */ /* 0x000ee4000020f000 */
[----:B------:R-:W2:Y:S01]  /*0eb0*/  S2UR UR36, SR_CTAID.Z ;  /* 0x00000000002479c3 */ /* 0x000ea20000002700 */
[----:B----4-:R-:W-:-:S05]  /*0ec0*/  IADD3 R59, PT, PT, -R59, RZ, RZ ;  /* 0x000000ff3b3b7210 */ /* 0x010fca0007ffe1ff */
[----:B-1----:R-:W-:Y:S01]  /*0ed0*/  IMAD R59, R3, R59, UR5 ;  /* 0x00000005033b7e24 */ /* 0x002fe2000f8e023b */
[----:B---3--:R-:W-:-:S05]  /*0ee0*/  IADD3 R58, PT, PT, -R58, RZ, RZ ;  /* 0x000000ff3a3a7210 */ /* 0x008fca0007ffe1ff */
[----:B--2---:R-:W-:Y:S01]  /*0ef0*/  IMAD R58, R2, R58, UR4 ;  /* 0x00000004023a7e24 */ /* 0x004fe2000f8e023a */
[----:B------:R-:W-:Y:S06]  /*0f00*/  @!P0 BRA `(.L_x_15) ;  /* 0x0000000000b88947 */ /* 0x000fec0003800000 */
[----:B------:R-:W1:Y:S01]  /*0f10*/  LDC.64 R4, c[0x0][0xb18] ;  /* 0x0002c600ff047b82 */ /* 0x000e620000000a00 */
[----:B------:R-:W-:-:S07]  /*0f20*/  ISETP.NE.AND P0, PT, R10, 0x1, PT ;  /* 0x000000010a00780c */ /* 0x000fce0003f05270 */
[----:B------:R-:W2:Y:S08]  /*0f30*/  LDC R9, c[0x0][0xb0c] ;  /* 0x0002c300ff097b82 */ /* 0x000eb00000000800 */
[----:B------:R-:W3:Y:S08]  /*0f40*/  LDC R12, c[0x0][0x370] ;  /* 0x0000dc00ff0c7b82 */ /* 0x000ef00000000800 */
[----:B------:R-:W4:Y:S01]  /*0f50*/  LDC R11, c[0x0][0x374] ;  /* 0x0000dd00ff0b7b82 */ /* 0x000f220000000800 */
[----:B-1----:R-:W-:-:S07]  /*0f60*/  ISETP.NE.AND P1, PT, R4, 0x1, PT ;  /* 0x000000010400780c */ /* 0x002fce0003f25270 */
[----:B------:R-:W3:Y:S01]  /*0f70*/  LDC.64 R6, c[0x0][0xb10] ;  /* 0x0002c400ff067b82 */ /* 0x000ee20000000a00 */
[----:B--2---:R-:W-:-:S07]  /*0f80*/  ISETP.NE.AND P2, PT, R9, 0x1, PT ;  /* 0x000000010900780c */ /* 0x004fce0003f45270 */
[----:B------:R-:W1:Y:S08]  /*0f90*/  LDC R8, c[0x0][0xb20] ;  /* 0x0002c800ff087b82 */ /* 0x000e700000000800 */
[----:B------:R-:W2:Y:S01]  /*0fa0*/  LDC.64 R2, c[0x0][0xb28] ;  /* 0x0002ca00ff027b82 */ /* 0x000ea20000000a00 */
[----:B----4-:R-:W-:-:S04]  /*0fb0*/  IMAD.HI.U32 R13, R11, R5, RZ ;  /* 0x000000050b0d7227 */ /* 0x010fc800078e00ff */
[----:B------:R-:W-:-:S04]  /*0fc0*/  IMAD.HI.U32 R5, R20, R5, RZ ;  /* 0x0000000514057227 */ /* 0x000fc800078e00ff */
[----:B---3--:R-:W-:-:S05]  /*0fd0*/  IMAD.HI.U32 R14, R12, R6, RZ ;  /* 0x000000060c0e7227 */ /* 0x008fca00078e00ff */
[-C--:B------:R-:W-:Y:S01]  /*0fe0*/  @P2 SHF.R.U32.HI R12, RZ, R7.reuse, R14 ;  /* 0x00000007ff0c2219 */ /* 0x080fe2000001160e */
[----:B------:R-:W-:Y:S01]  /*0ff0*/  IMAD.HI.U32 R14, R21, R6, RZ ;  /* 0x00000006150e7227 */ /* 0x000fe200078e00ff */
[-C--:B-1----:R-:W-:Y:S02]  /*1000*/  @P1 SHF.R.U32.HI R11, RZ, R8.reuse, R13 ;  /* 0x00000008ff0b1219 */ /* 0x082fe4000001160d */
[----:B------:R-:W-:Y:S02]  /*1010*/  SHF.R.U32.HI R5, RZ, R8, R5 ;  /* 0x00000008ff057219 */ /* 0x000fe40000011605 */
[----:B------:R-:W-:Y:S02]  /*1020*/  SHF.R.U32.HI R14, RZ, R7, R14 ;  /* 0x00000007ff0e7219 */ /* 0x000fe4000001160e */
[----:B------:R-:W-:Y:S01]  /*1030*/  SEL R5, R20, R5, !P1 ;  /* 0x0000000514057207 */ /* 0x000fe20004800000 */
[----:B--2---:R-:W-:Y:S01]  /*1040*/  IMAD.HI.U32 R13, R11, R2, RZ ;  /* 0x000000020b0d7227 */ /* 0x004fe200078e00ff */
[----:B------:R-:W-:-:S03]  /*1050*/  SEL R14, R21, R14, !P2 ;  /* 0x0000000e150e7207 */ /* 0x000fc60005000000 */
[----:B------:R-:W-:Y:S01]  /*1060*/  IMAD.HI.U32 R6, R12, R2, RZ ;  /* 0x000000020c067227 */ /* 0x000fe200078e00ff */
[----:B------:R-:W-:-:S04]  /*1070*/  @P0 SHF.R.U32.HI R11, RZ, R3, R13 ;  /* 0x00000003ff0b0219 */ /* 0x000fc8000001160d */
[----:B------:R-:W-:Y:S01]  /*1080*/  @P0 SHF.R.U32.HI R12, RZ, R3, R6 ;  /* 0x00000003ff0c0219 */ /* 0x000fe20000011606 */
[----:B------:R-:W-:-:S04]  /*1090*/  IMAD R11, R11, R10, RZ ;  /* 0x0000000a0b0b7224 */ /* 0x000fc800078e02ff */
[----:B------:R-:W-:Y:S01]  /*10a0*/  IMAD R6, R12, R10, RZ ;  /* 0x0000000a0c067224 */ /* 0x000fe200078e02ff */
[----:B------:R-:W-:-:S04]  /*10b0*/  ISETP.GE.AND P1, PT, R5, R11, PT ;  /* 0x0000000b0500720c */ /* 0x000fc80003f26270 */
[----:B------:R-:W-:Y:S01]  /*10c0*/  ISETP.GE.OR P1, PT, R14, R6, P1 ;  /* 0x000000060e00720c */ /* 0x000fe20000f26670 */
[----:B------:R-:W-:-:S05]  /*10d0*/  IMAD.HI.U32 R6, R5, R2, RZ ;  /* 0x0000000205067227 */ /* 0x000fca00078e00ff */
[----:B------:R-:W-:-:S04]  /*10e0*/  SHF.R.U32.HI R6, RZ, R3, R6 ;  /* 0x00000003ff067219 */ /* 0x000fc80000011606 */
[----:B------:R-:W-:-:S03]  /*10f0*/  SEL R6, R5, R6, !P0 ;  /* 0x0000000605067207 */ /* 0x000fc60004000000 */
[----:B------:R-:W-:Y:S01]  /*1100*/  @!P1 IMAD.HI.U32 R7, R14, R2, RZ ;  /* 0x000000020e079227 */ /* 0x000fe200078e00ff */
[----:B------:R-:W-:-:S04]  /*1110*/  IADD3 R2, PT, PT, -R6, RZ, RZ ;  /* 0x000000ff06027210 */ /* 0x000fc80007ffe1ff */
[----:B------:R-:W-:Y:S01]  /*1120*/  @!P1 SHF.R.U32.HI R3, RZ, R3, R7 ;  /* 0x00000003ff039219 */ /* 0x000fe20000011607 */
[----:B------:R-:W-:Y:S01]  /*1130*/  IMAD R2, R10, R2, R5 ;  /* 0x000000020a027224 */ /* 0x000fe200078e0205 */
[----:B------:R-:W-:Y:S02]  /*1140*/  IADD3 R7, PT, PT, -R5, RZ, RZ ;  /* 0x000000ff05077210 */ /* 0x000fe40007ffe1ff */
[----:B------:R-:W-:-:S03]  /*1150*/  @!P1 SEL R3, R14, R3, !P0 ;  /* 0x000000030e039207 */ /* 0x000fc60004000000 */
[----:B------:R-:W-:Y:S02]  /*1160*/  IMAD R7, R4, R7, R20 ;  /* 0x0000000704077224 */ /* 0x000fe400078e0214 */
[--C-:B------:R-:W-:Y:S02]  /*1170*/  @!P1 IMAD.IADD R6, R6, 0x1, -R3.reuse ;  /* 0x0000000106069824 */ /* 0x100fe400078e0a03 */
[----:B------:R-:W-:Y:S01]  /*1180*/  @!P1 IMAD R3, R2, R12, R3 ;  /* 0x0000000c02039224 */ /* 0x000fe200078e0203 */
[----:B------:R-:W-:Y:S01]  /*1190*/  IADD3 R2, PT, PT, -R14, RZ, RZ ;  /* 0x000000ff0e027210 */ /* 0x000fe20007ffe1ff */
[----:B------:R-:W-:Y:S02]  /*11a0*/  @!P1 IMAD R5, R6, R10, R14 ;  /* 0x0000000a06059224 */ /* 0x000fe400078e020e */
[----:B------:R-:W-:Y:S02]  /*11b0*/  @!P1 IMAD.MOV.U32 R14, RZ, RZ, R3 ;  /* 0x000000ffff0e9224 */ /* 0x000fe400078e0003 */
[----:B------:R-:W-:-:S02]  /*11c0*/  IMAD R2, R9, R2, R21 ;  /* 0x0000000209027224 */ /* 0x000fc400078e0215 */
[----:B------:R-:W-:Y:S02]  /*11d0*/  IMAD R20, R5, R4, R7 ;  /* 0x0000000405147224 */ /* 0x000fe400078e0207 */
[----:B------:R-:W-:Y:S02]  /*11e0*/  IMAD R21, R14, R9, R2 ;  /* 0x000000090e157224 */ /* 0x000fe400078e0202 */
.L_x_15:
[----:B------:R-:W1:Y:S01]  /*11f0*/  LDCU UR4, c[0x0][0xb30] ;  /* 0x00016600ff0477ac */ /* 0x000e620008000800 */
[----:B------:R-:W2:Y:S08]  /*1200*/  S2UR UR37, SR_CgaCtaId ;  /* 0x00000000002579c3 */ /* 0x000eb00000008800 */
[----:B------:R-:W3:Y:S01]  /*1210*/  LDC R26, c[0x0][0xb24] ;  /* 0x0002c900ff1a7b82 */ /* 0x000ee20000000800 */
[----:B-1----:R-:W-:-:S09]  /*1220*/  UISETP.NE.AND UP1, UPT, UR4, 0x1, UPT ;  /* 0x000000010400788c */ /* 0x002fd2000bf25270 */
[----:B--2---:R-:W-:Y:S05]  /*1230*/  BRA.U UP1, `(.L_x_16) ;  /* 0x0000000101407547 */ /* 0x004fea000b800000 */
[----:B------:R-:W1:Y:S08]  /*1240*/  LDC.64 R4, c[0x0][0xb10] ;  /* 0x0002c400ff047b82 */ /* 0x000e700000000a00 */
[----:B------:R-:W2:Y:S08]  /*1250*/  LDC.64 R2, c[0x0][0xb18] ;  /* 0x0002c600ff027b82 */ /* 0x000eb00000000a00 */
[----:B------:R-:W4:Y:S08]  /*1260*/  LDC R6, c[0x0][0xb20] ;  /* 0x0002c800ff067b82 */ /* 0x000f300000000800 */
[----:B------:R-:W3:Y:S01]  /*1270*/  LDC R7, c[0x0][0xb0c] ;  /* 0x0002c300ff077b82 */ /* 0x000ee20000000800 */
[----:B-1----:R-:W-:-:S05]  /*1280*/  IMAD.HI.U32 R4, R21, R4, RZ ;  /* 0x0000000415047227 */ /* 0x002fca00078e00ff */
[----:B------:R-:W-:Y:S01]  /*1290*/  SHF.R.U32.HI R4, RZ, R5, R4 ;  /* 0x00000005ff047219 */ /* 0x000fe20000011604 */
[----:B--2---:R-:W-:Y:S01]  /*12a0*/  IMAD.HI.U32 R3, R20, R3, RZ ;  /* 0x0000000314037227 */ /* 0x004fe200078e00ff */
[----:B------:R-:W-:-:S04]  /*12b0*/  ISETP.NE.AND P0, PT, R2, 0x1, PT ;  /* 0x000000010200780c */ /* 0x000fc80003f05270 */
[----:B----4-:R-:W-:-:S04]  /*12c0*/  SHF.R.U32.HI R3, RZ, R6, R3 ;  /* 0x00000006ff037219 */ /* 0x010fc80000011603 */
[----:B------:R-:W-:Y:S02]  /*12d0*/  SEL R3, R20, R3, !P0 ;  /* 0x0000000314037207 */ /* 0x000fe40004000000 */
[----:B---3--:R-:W-:-:S04]  /*12e0*/  ISETP.NE.AND P1, PT, R7, 0x1, PT ;  /* 0x000000010700780c */ /* 0x008fc80003f25270 */
[----:B------:R-:W-:-:S05]  /*12f0*/  SEL R4, R21, R4, !P1 ;  /* 0x0000000415047207 */ /* 0x000fca0004800000 */
[----:B------:R-:W-:Y:S02]  /*1300*/  IMAD.IADD R5, R3, 0x1, -R4 ;  /* 0x0000000103057824 */ /* 0x000fe400078e0a04 */
[----:B------:R-:W-:Y:S02]  /*1310*/  IMAD.IADD R3, R4, 0x1, -R3 ;  /* 0x0000000104037824 */ /* 0x000fe400078e0a03 */
[----:B------:R-:W-:Y:S02]  /*1320*/  IMAD R21, R5, R7, R21 ;  /* 0x0000000705157224 */ /* 0x000fe400078e0215 */
[----:B------:R-:W-:-:S07]  /*1330*/  IMAD R20, R3, R2, R20 ;  /* 0x0000000203147224 */ /* 0x000fce00078e0214 */
.L_x_16:
[----:B------:R-:W-:Y:S01]  /*1340*/  BAR.SYNC.DEFER_BLOCKING 0x0 ;  /* 0x0000000000007b1d */ /* 0x000fe20000010000 */
[----:B------:R-:W-:Y:S01]  /*1350*/  UISETP.NE.AND UP1, UPT, UR8, 0x2, UPT ;  /* 0x000000020800788c */ /* 0x000fe2000bf25270 */
[----:B------:R-:W-:Y:S02]  /*1360*/  ISETP.NE.OR P5, PT, R0, 0x2, !P5 ;  /* 0x000000020000780c */ /* 0x000fe40006fa5670 */
[----:B------:R-:W-:-:S06]  /*1370*/  LOP3.LUT R2, R70, 0x1f, RZ, 0xc0, !PT ;  /* 0x0000001f46027812 */ /* 0x000fcc00078ec0ff */
[----:B------:R-:W-:Y:S05]  /*1380*/  BRA.U UP1, `(.L_x_17) ;  /* 0x0000001101547547 */ /* 0x000fea000b800000 */
[----:B------:R-:W1:Y:S01]  /*1390*/  LDCU UR13, c[0x0][0x38c] ;  /* 0x00007180ff0d77ac */ /* 0x000e620008000800 */
[----:B------:R-:W2:Y:S01]  /*13a0*/  LDC R8, c[0x0][0x370] ;  /* 0x0000dc00ff087b82 */ /* 0x000ea20000000800 */
[----:B------:R-:W-:Y:S01]  /*13b0*/  PLOP3.LUT P1, PT, PT, PT, UP2, 0x80, 0x8 ;  /* 0x000000000008781c */ /* 0x000fe20003f2f028 */
[----:B------:R-:W-:Y:S01]  /*13c0*/  IMAD.MOV.U32 R15, RZ, RZ, 0x1 ;  /* 0x00000001ff0f7424 */ /* 0x000fe200078e00ff */
[----:B------:R-:W-:Y:S01]  /*13d0*/  ISETP.EQ.OR P4, PT, R2, RZ, P5 ;  /* 0x000000ff0200720c */ /* 0x000fe20002f82670 */
[----:B------:R-:W-:Y:S01]  /*13e0*/  IMAD.MOV.U32 R14, RZ, RZ, RZ ;  /* 0x000000ffff0e7224 */ /* 0x000fe200078e00ff */
[----:B------:R-:W-:Y:S02]  /*13f0*/  PLOP3.LUT P1, PT, P1, PT, PT, 0x8, 0x80 ;  /* 0x000000000080781c */ /* 0x000fe40000f2e170 */
[----:B------:R-:W-:Y:S01]  /*1400*/  CS2R R12, SRZ ;  /* 0x00000000000c7805 */ /* 0x000fe2000001ff00 */
[----:B------:R-:W-:Y:S01]  /*1410*/  IMAD.MOV.U32 R11, RZ, RZ, 0x1 ;  /* 0x00000001ff0b7424 */ /* 0x000fe200078e00ff */
[----:B------:R-:W4:Y:S01]  /*1420*/  LDC R0, c[0x0][0x374] ;  /* 0x0000dd00ff007b82 */ /* 0x000f220000000800 */
[----:B------:R-:W2:Y:S01]  /*1430*/  LDCU.64 UR22, c[0x0][0x348] ;  /* 0x00006900ff1677ac */ /* 0x000ea20008000a00 */
[----:B------:R-:W-:Y:S01]  /*1440*/  UMOV UR6, URZ ;  /* 0x000000ff00067c82 */ /* 0x000fe20008000000 */
[----:B-1----:R-:W-:-:S04]  /*1450*/  UIADD3 UR5, UPT, UPT, UR13, 0x1f, URZ ;  /* 0x0000001f0d057890 */ /* 0x002fc8000fffe0ff */
[----:B------:R-:W-:-:S04]  /*1460*/  USHF.R.S32.HI UR4, URZ, 0x1f, UR5 ;  /* 0x0000001fff047899 */ /* 0x000fc80008011405 */
[----:B------:R-:W-:-:S04]  /*1470*/  ULEA.HI UR4, UR4, UR5, URZ, 0x5 ;  /* 0x0000000504047291 */ /* 0x000fc8000f8f28ff */
[----:B------:R-:W-:Y:S02]  /*1480*/  USHF.R.S32.HI UR15, URZ, 0x5, UR4 ;  /* 0x00000005ff0f7899 */ /* 0x000fe40008011404 */
[----:B------:R-:W-:Y:S02]  /*1490*/  UIADD3 UR4, UPT, UPT, UR13, -0x1, URZ ;  /* 0xffffffff0d047890 */ /* 0x000fe4000fffe0ff */
[----:B------:R-:W-:Y:S02]  /*14a0*/  UISETP.LT.U32.AND UP0, UPT, UR15, 0x4, UPT ;  /* 0x000000040f00788c */ /* 0x000fe4000bf01070 */
[----:B------:R-:W-:Y:S02]  /*14b0*/  UISETP.GE.U32.AND UP1, UPT, UR4, -0x3f, UPT ;  /* 0xffffffc10400788c */ /* 0x000fe4000bf26070 */
[----:B------:R-:W-:Y:S02]  /*14c0*/  USEL UR14, UR15, 0x4, UP0 ;  /* 0x000000040f0e7887 */ /* 0x000fe40008000000 */
[----:B------:R-:W-:-:S02]  /*14d0*/  UIADD3 UR13, UPT, UPT, UR13, 0x3e, URZ ;  /* 0x0000003e0d0d7890 */ /* 0x000fc4000fffe0ff */
[----:B------:R-:W-:Y:S02]  /*14e0*/  UIADD3 UR5, UPT, UPT, UR14, -0x1, URZ ;  /* 0xffffffff0e057890 */ /* 0x000fe4000fffe0ff */
[----:B------:R-:W-:-:S03]  /*14f0*/  UIADD3 UR7, UPT, UPT, UR15, -UR14, URZ ;  /* 0x8000000e0f077290 */ /* 0x000fc6000fffe0ff */
[----:B------:R-:W-:-:S04]  /*1500*/  @UP1 UIADD3 UR5, UPT, UPT, UR14, URZ, URZ ;  /* 0x000000ff0e051290 */ /* 0x000fc8000fffe0ff */
[----:B--2---:R-:W-:-:S12]  /*1510*/  UIADD3 UR5, UPT, UPT, UR5, 0x1, URZ ;  /* 0x0000000105057890 */ /* 0x004fd8000fffe0ff */
.L_x_35:
[----:B------:R-:W-:Y:S01]  /*1520*/  UISETP.NE.AND UP0, UPT, UR37, URZ, UPT ;  /* 0x000000ff2500728c */ /* 0x000fe2000bf05270 */
[----:B------:R-:W1:Y:S08]  /*1530*/  S2UR UR37, SR_CgaCtaId ;  /* 0x00000000002579c3 */ /* 0x000e700000008800 */
[----:B------:R-:W-:Y:S05]  /*1540*/  BRA.U UP0, `(.L_x_18) ;  /* 0x0000000100347547 */ /* 0x000fea000b800000 */
[----:B------:R-:W2:Y:S01]  /*1550*/  S2R R2, SR_CgaCtaId ;  /* 0x0000000000027919 */ /* 0x000ea20000008800 */
[----:B------:R-:W-:-:S04]  /*1560*/  MOV R3, 0x400 ;  /* 0x0000040000037802 */ /* 0x000fc80000000f00 */
[----:B--2---:R-:W-:Y:S02]  /*1570*/  LEA R2, R2, R3, 0x18 ;  /* 0x0000000302027211 */ /* 0x004fe400078ec0ff */
[----:B------:R-:W-:-:S03]  /*1580*/  SHF.L.U32 R3, R11, 0x1f, RZ ;  /* 0x0000001f0b037819 */ /* 0x000fc600000006ff */
[----:B------:R-:W-:-:S04]  /*1590*/  IMAD R2, R12, 0x8, R2 ;  /* 0x000000080c027824 */ /* 0x000fc800078e0202 */
[----:B------:R-:W2:Y:S02]  /*15a0*/  SYNCS.PHASECHK.TRANS64.TRYWAIT P0, [R2+URZ+0xf0], R3 ;  /* 0x0000f003020075a7 */ /* 0x000ea400080011ff */
[----:B--2---:R-:W-:Y:S05]  /*15b0*/  @!P0 BRA `(.L_x_19) ;  /* 0x0000005400b08947 */ /* 0x004fea0003800000 */
.L_x_115:
[----:B------:R-:W-:Y:S01]  /*15c0*/  VIADD R12, R12, 0x1 ;  /* 0x000000010c0c7836 */ /* 0x000fe20000000000 */
[----:B------:R2:W-:Y:S04]  /*15d0*/  SYNCS.ARRIVE.TRANS64.A1T0 RZ, [R2+URZ+0xe0], RZ ;  /* 0x0000e0ff02ff79a7 */ /* 0x0005e800081000ff */
[----:B------:R-:W-:-:S04]  /*15e0*/  ISETP.NE.AND P0, PT, R12, 0x2, PT ;  /* 0x000000020c00780c */ /* 0x000fc80003f05270 */
[----:B------:R-:W-:Y:S02]  /*15f0*/  SEL R12, R12, RZ, P0 ;  /* 0x000000ff0c0c7207 */ /* 0x000fe40000000000 */
[----:B--2---:R-:W-:-:S04]  /*1600*/  SEL R2, RZ, 0x1, P0 ;  /* 0x00000001ff027807 */ /* 0x004fc80000000000 */
[----:B------:R-:W-:-:S07]  /*1610*/  LOP3.LUT R11, R11, R2, RZ, 0x3c, !PT ;  /* 0x000000020b0b7212 */ /* 0x000fce00078e3cff */
.L_x_18:
[----:B------:R-:W-:Y:S01]  /*1620*/  UMOV UR4, 0x400 ;  /* 0x0000040000047882 */ /* 0x000fe20000000000 */
[----:B------:R-:W-:Y:S01]  /*1630*/  SHF.L.U32 R2, R15, 0x1f, RZ ;  /* 0x0000001f0f027819 */ /* 0x000fe200000006ff */
[----:B-1----:R-:W-:Y:S01]  /*1640*/  ULEA UR4, UR37, UR4, 0x18 ;  /* 0x0000000425047291 */ /* 0x002fe2000f8ec0ff */
[----:B------:R-:W-:Y:S01]  /*1650*/  R2UR UR35, R21 ;  /* 0x00000000152372ca */ /* 0x000fe200000e0000 */
[----:B------:R-:W-:Y:S01]  /*1660*/  UISETP.GE.U32.AND UP0, UPT, UR13, 0x3f, UPT ;  /* 0x0000003f0d00788c */ /* 0x000fe2000bf06070 */
[----:B------:R-:W-:Y:S01]  /*1670*/  R2UR UR11, R20 ;  /* 0x00000000140b72ca */ /* 0x000fe200000e0000 */
[----:B------:R-:W-:Y:S01]  /*1680*/  ULEA UR8, UR6, UR4, 0x3 ;  /* 0x0000000406087291 */ /* 0x000fe2000f8e18ff */
[----:B------:R-:W-:-:S08]  /*1690*/  UMOV UR24, URZ ;  /* 0x000000ff00187c82 */ /* 0x000fd00008000000 */
[----:B------:R1:W2:Y:S01]  /*16a0*/  SYNCS.PHASECHK.TRANS64.TRYWAIT P0, [UR8+0x20], R2 ;  /* 0x00002002ff0075a7 */ /* 0x0002a20008001108 */
[----:B------:R-:W-:Y:S02]  /*16b0*/  USHF.L.U32 UR35, UR35, 0x6, URZ ;  /* 0x0000000623237899 */ /* 0x000fe400080006ff */
[----:B------:R-:W-:Y:S01]  /*16c0*/  USHF.L.U32 UR11, UR11, 0x6, URZ ;  /* 0x000000060b0b7899 */ /* 0x000fe200080006ff */
[----:B------:R-:W-:Y:S11]  /*16d0*/  BRA.U !UP0, `(.L_x_20) ;  /* 0x0000000108a47547 */ /* 0x000ff6000b800000 */
[----:B------:R-:W-:Y:S01]  /*16e0*/  UMOV UR16, URZ ;  /* 0x000000ff00107c82 */ /* 0x000fe20008000000 */
[----:B------:R-:W-:-:S05]  /*16f0*/  UMOV UR17, UR6 ;  /* 0x0000000600117c82 */ /* 0x000fca0008000000 */
.L_x_25:
[----:B-1----:R-:W-:Y:S01]  /*1700*/  ULEA UR33, UR17, UR4, 0x3 ;  /* 0x0000000411217291 */ /* 0x002fe2000f8e18ff */
[----:B--2---:R-:W-:Y:S01]  /*1710*/  @!P5 MOV R3, 0x2000 ;  /* 0x000020000003d802 */ /* 0x004fe20000000f00 */
[----:B--2---:R-:W-:Y:S10]  /*1720*/  @P0 BRA `(.L_x_21) ;  /* 0x00000000000c0947 */ /* 0x004ff40003800000 */
[----:B------:R-:W-:-:S04]  /*1730*/  SHF.L.U32 R4, R15, 0x1f, RZ ;  /* 0x0000001f0f047819 */ /* 0x000fc800000006ff */
[----:B------:R-:W2:Y:S02]  /*1740*/  SYNCS.PHASECHK.TRANS64.TRYWAIT P0, [UR33+0x20], R4 ;  /* 0x00002004ff0075a7 */ /* 0x000ea40008001121 */
[----:B--2---:R-:W-:Y:S05]  /*1750*/  @!P0 BRA `(.L_x_22) ;  /* 0x00000054005c8947 */ /* 0x004fea0003800000 */
.L_x_21:
[----:B------:R2:W-:Y:S01]  /*1760*/  @!P5 SYNCS.ARRIVE.TRANS64 RZ, [UR33], R3 ;  /* 0x00000003ffffd9a7 */ /* 0x0005e20008000021 */
[----:B------:R-:W-:Y:S04]  /*1770*/  BSSY.RECONVERGENT B0, `(.L_x_23) ;  /* 0x0000003000007945 */ /* 0x000fe80003800200 */
[----:B------:R-:W-:Y:S05]  /*1780*/  @P4 BRA `(.L_x_24) ;  /* 0x0000000000044947 */ /* 0x000fea0003800000 */
[----:B------:R-:W-:Y:S05]  /*1790*/  BPT.TRAP 0x1 ;  /* 0x000000040000795c */ /* 0x000fea0000300000 */
.L_x_24:
[----:B------:R-:W-:Y:S05]  /*17a0*/  BSYNC.RECONVERGENT B0 ;  /* 0x0000000000007941 */ /* 0x000fea0003800200 */
.L_x_23:
[----:B------:R-:W-:Y:S02]  /*17b0*/  UIADD3 UR6, UPT, UPT, UR17, 0x1, URZ ;  /* 0x0000000111067890 */ /* 0x000fe4000fffe0ff */
[----:B------:R-:W-:Y:S02]  /*17c0*/  UIADD3 UR26, UP1, UPT, UR22, 0x80, URZ ;  /* 0x00000080161a7890 */ /* 0x000fe4000ff3e0ff */
[----:B------:R-:W-:Y:S02]  /*17d0*/  UISETP.NE.AND UP0, UPT, UR6, 0x4, UPT ;  /* 0x000000040600788c */ /* 0x000fe4000bf05270 */
[----:B------:R-:W-:Y:S02]  /*17e0*/  USHF.L.U32 UR34, UR16, 0x5, URZ ;  /* 0x0000000510227899 */ /* 0x000fe400080006ff */
[----:B------:R-:W-:Y:S02]  /*17f0*/  USEL UR9, URZ, 0x1, UP0 ;  /* 0x00000001ff097887 */ /* 0x000fe40008000000 */
[----:B------:R-:W-:-:S02]  /*1800*/  USEL UR6, UR6, URZ, UP0 ;  /* 0x000000ff06067287 */ /* 0x000fc40008000000 */
[----:B------:R-:W-:Y:S02]  /*1810*/  UIADD3 UR20, UP0, UPT, UR22, 0x180, URZ ;  /* 0x0000018016147890 */ /* 0x000fe4000ff1e0ff */
[----:B------:R-:W-:Y:S01]  /*1820*/  ULEA UR8, UR6, UR4, 0x3 ;  /* 0x0000000406087291 */ /* 0x000fe2000f8e18ff */
[----:B------:R-:W-:Y:S01]  /*1830*/  LOP3.LUT R15, R15, UR9, RZ, 0x3c, !PT ;  /* 0x000000090f0f7c12 */ /* 0x000fe2000f8e3cff */
[----:B------:R-:W-:Y:S02]  /*1840*/  UIADD3.X UR27, UPT, UPT, URZ, UR23, URZ, UP1, !UPT ;  /* 0x00000017ff1b7290 */ /* 0x000fe40008ffe4ff */
[----:B------:R-:W-:Y:S01]  /*1850*/  UIADD3.X UR21, UPT, UPT, URZ, UR23, URZ, UP0, !UPT ;  /* 0x00000017ff157290 */ /* 0x000fe200087fe4ff */
[----:B-1----:R-:W-:Y:S01]  /*1860*/  SHF.L.U32 R2, R15, 0x1f, RZ ;  /* 0x0000001f0f027819 */ /* 0x002fe200000006ff */
[----:B------:R-:W-:Y:S01]  /*1870*/  UMOV UR18, 0x0 ;  /* 0x0000000000127882 */ /* 0x000fe20000000000 */
[----:B------:R-:W-:Y:S01]  /*1880*/  UMOV UR19, 0x10000000 ;  /* 0x1000000000137882 */ /* 0x000fe20000000000 */
[----:B------:R-:W-:Y:S01]  /*1890*/  UMOV UR12, UR36 ;  /* 0x00000024000c7c82 */ /* 0x000fe20008000000 */
[----:B------:R1:W1:Y:S01]  /*18a0*/  SYNCS.PHASECHK.TRANS64.TRYWAIT P0, [UR8+0x20], R2 ;  /* 0x00002002ff0075a7 */ /* 0x0002620008001108 */
[----:B------:R-:W-:Y:S01]  /*18b0*/  ULEA UR8, UR17, UR4, 0xc ;  /* 0x0000000411087291 */ /* 0x000fe2000f8e60ff */
[----:B------:R-:W-:Y:S01]  /*18c0*/  UMOV UR9, UR33 ;  /* 0x0000002100097c82 */ /* 0x000fe20008000000 */
[----:B------:R-:W-:-:S02]  /*18d0*/  UMOV UR10, UR34 ;  /* 0x00000022000a7c82 */ /* 0x000fc40008000000 */
[----:B------:R-:W-:Y:S02]  /*18e0*/  UIADD3 UR32, UPT, UPT, UR8, 0x3400, URZ ;  /* 0x0000340008207890 */ /* 0x000fe4000fffe0ff */
[----:B------:R-:W-:Y:S02]  /*18f0*/  UIADD3 UR8, UPT, UPT, UR8, 0x7400, URZ ;  /* 0x0000740008087890 */ /* 0x000fe4000fffe0ff */
[----:B------:R-:W-:Y:S01]  /*1900*/  UIADD3 UR16, UPT, UPT, UR16, 0x1, URZ ;  /* 0x0000000110107890 */ /* 0x000fe2000fffe0ff */
[----:B------:R-:W-:Y:S01]  /*1910*/  UMOV UR24, UR5 ;  /* 0x0000000500187c82 */ /* 0x000fe20008000000 */
[----:B------:R-:W-:Y:S02]  /*1920*/  UMOV UR17, UR6 ;  /* 0x0000000600117c82 */ /* 0x000fe40008000000 */
[----:B------:R-:W-:Y:S01]  /*1930*/  UISETP.NE.AND UP0, UPT, UR16, UR5, UPT ;  /* 0x000000051000728c */ /* 0x000fe2000bf05270 */
[----:B------:R1:W-:Y:S02]  /*1940*/  UTMALDG.3D [UR32], [UR26], desc[UR18] ;  /* 0x000012201a0075b4 */ /* 0x0003e40008011000 */
[----:B------:R1:W-:Y:S06]  /*1950*/  UTMALDG.3D [UR8], [UR20], desc[UR18] ;  /* 0x00001208140075b4 */ /* 0x0003ec0008011000 */
[----:B------:R-:W-:Y:S05]  /*1960*/  BRA.U UP0, `(.L_x_25) ;  /* 0xfffffffd00647547 */ /* 0x000fea000b83ffff */
.L_x_20:
[----:B-1----:R-:W-:Y:S01]  /*1970*/  ULEA UR8, UR6, UR4, 0x3 ;  /* 0x0000000406087291 */ /* 0x002fe2000f8e18ff */
[----:B------:R-:W-:Y:S01]  /*1980*/  SHF.L.U32 R2, R15, 0x1f, RZ ;  /* 0x0000001f0f027819 */ /* 0x000fe200000006ff */
[----:B------:R-:W-:Y:S01]  /*1990*/  @!P1 SYNCS.ARRIVE.TRANS64.A1T0 RZ, [UR4+0x78], RZ ;  /* 0x000078ffffff99a7 */ /* 0x000fe20008100004 */
[----:B------:R-:W-:-:S06]  /*19a0*/  UISETP.GT.AND UP0, UPT, UR15, UR14, UPT ;  /* 0x0000000e0f00728c */ /* 0x000fcc000bf04270 */
[----:B--2---:R1:W2:Y:S03]  /*19b0*/  SYNCS.PHASECHK.TRANS64.TRYWAIT P0, [UR8+0x20], R2 ;  /* 0x00002002ff0075a7 */ /* 0x0042a60008001108 */
[----:B------:R-:W-:Y:S05]  /*19c0*/  BRA.U !UP0, `(.L_x_26) ;  /* 0x0000000108a87547 */ /* 0x000fea000b800000 */
[----:B------:R-:W-:Y:S01]  /*19d0*/  UIADD3 UR21, UPT, UPT, UR7, UR24, URZ ;  /* 0x0000001807157290 */ /* 0x000fe2000fffe0ff */
[----:B------:R-:W-:-:S11]  /*19e0*/  UMOV UR25, UR6 ;  /* 0x0000000600197c82 */ /* 0x000fd60008000000 */
.L_x_31:
[----:B-1----:R-:W-:Y:S01]  /*19f0*/  ULEA UR17, UR25, UR4, 0x3 ;  /* 0x0000000419117291 */ /* 0x002fe2000f8e18ff */
[----:B--2---:R-:W-:Y:S01]  /*1a00*/  @!P5 MOV R3, 0x2000 ;  /* 0x000020000003d802 */ /* 0x004fe20000000f00 */
[----:B--2---:R-:W-:Y:S10]  /*1a10*/  @P0 BRA `(.L_x_27) ;  /* 0x00000000000c0947 */ /* 0x004ff40003800000 */
[----:B------:R-:W-:-:S04]  /*1a20*/  SHF.L.U32 R4, R15, 0x1f, RZ ;  /* 0x0000001f0f047819 */ /* 0x000fc800000006ff */
[----:B------:R-:W2:Y:S02]  /*1a30*/  SYNCS.PHASECHK.TRANS64.TRYWAIT P0, [UR17+0x20], R4 ;  /* 0x00002004ff0075a7 */ /* 0x000ea40008001111 */
[----:B--2---:R-:W-:Y:S05]  /*1a40*/  @!P0 BRA `(.L_x_28) ;  /* 0x0000005000b88947 */ /* 0x004fea0003800000 */
.L_x_27:
[----:B------:R2:W-:Y:S01]  /*1a50*/  @!P5 SYNCS.ARRIVE.TRANS64 RZ, [UR17], R3 ;  /* 0x00000003ffffd9a7 */ /* 0x0005e20008000011 */
[----:B------:R-:W-:Y:S04]  /*1a60*/  BSSY.RECONVERGENT B0, `(.L_x_29) ;  /* 0x0000003000007945 */ /* 0x000fe80003800200 */
[----:B------:R-:W-:Y:S05]  /*1a70*/  @P4 BRA `(.L_x_30) ;  /* 0x0000000000044947 */ /* 0x000fea0003800000 */
[----:B------:R-:W-:Y:S05]  /*1a80*/  BPT.TRAP 0x1 ;  /* 0x000000040000795c */ /* 0x000fea0000300000 */
.L_x_30:
[----:B------:R-:W-:Y:S05]  /*1a90*/  BSYNC.RECONVERGENT B0 ;  /* 0x0000000000007941 */ /* 0x000fea0003800200 */
.L_x_29:
        /* <DEDUP_REMOVED lines=20> */
[----:B------:R-:W-:Y:S01]  /*1be0*/  UIADD3 UR8, UPT, UPT, UR8, 0x7400, URZ ;  /* 0x0000740008087890 */ /* 0x000fe2000fffe0ff */
[----:B------:R-:W-:Y:S01]  /*1bf0*/  UMOV UR9, UR17 ;  /* 0x0000001100097c82 */ /* 0x000fe20008000000 */
[----:B------:R-:W-:Y:S01]  /*1c00*/  UMOV UR10, UR18 ;  /* 0x00000012000a7c82 */ /* 0x000fe20008000000 */
[----:B------:R-:W-:Y:S01]  /*1c10*/  UIADD3 UR24, UPT, UPT, UR24, 0x1, URZ ;  /* 0x0000000118187890 */ /* 0x000fe2000fffe0ff */
[----:B------:R-:W-:-:S03]  /*1c20*/  UMOV UR25, UR6 ;  /* 0x0000000600197c82 */ /* 0x000fc60008000000 */
[----:B------:R1:W-:Y:S01]  /*1c30*/  UTMALDG.3D [UR16], [UR30], desc[UR26] ;  /* 0x00001a101e0075b4 */ /* 0x0003e20008011000 */
[----:B------:R-:W-:Y:S01]  /*1c40*/  UISETP.NE.AND UP0, UPT, UR24, UR21, UPT ;  /* 0x000000151800728c */ /* 0x000fe2000bf05270 */
[----:B------:R1:W-:Y:S08]  /*1c50*/  UTMALDG.3D [UR8], [UR28], desc[UR26] ;  /* 0x00001a081c0075b4 */ /* 0x0003f00008011000 */
[----:B------:R-:W-:Y:S05]  /*1c60*/  BRA.U UP0, `(.L_x_31) ;  /* 0xfffffffd00607547 */ /* 0x000fea000b83ffff */
.L_x_26:
[C---:B-1----:R-:W-:Y:S01]  /*1c70*/  LEA R2, R14.reuse, UR4, 0x3 ;  /* 0x000000040e027c11 */ /* 0x042fe2000f8e18ff */
[----:B------:R-:W-:Y:S01]  /*1c80*/  NOP ;  /* 0x0000000000007918 */ /* 0x000fe20000000000 */
[----:B--2---:R-:W-:Y:S02]  /*1c90*/  SHF.L.U32 R3, R13, 0x1f, RZ ;  /* 0x0000001f0d037819 */ /* 0x004fe400000006ff */
[----:B------:R-:W-:Y:S02]  /*1ca0*/  LEA R4, R14, UR4, 0x4 ;  /* 0x000000040e047c11 */ /* 0x000fe4000f8e20ff */
[----:B------:R-:W1:Y:S02]  /*1cb0*/  SYNCS.PHASECHK.TRANS64.TRYWAIT P0, [R2+URZ+0x80], R3 ;  /* 0x00008003020075a7 */ /* 0x000e6400080011ff */
[----:B-1----:R-:W-:Y:S05]  /*1cc0*/  @!P0 BRA `(.L_x_32) ;  /* 0x0000005000308947 */ /* 0x002fea0003800000 */
.L_x_118:
[----:B------:R-:W2:Y:S01]  /*1cd0*/  LDS.128 R4, [R4+0x110] ;  /* 0x0001100004047984 */ /* 0x000ea20000000c00 */
[----:B---3--:R-:W-:Y:S01]  /*1ce0*/  ISETP.GE.AND P0, PT, R26, 0x1, PT ;  /* 0x000000011a00780c */ /* 0x008fe20003f06270 */
[----:B-1----:R-:W-:Y:S01]  /*1cf0*/  VIADD R2, R2, 0x90 ;  /* 0x0000009002027836 */ /* 0x002fe20000000000 */
[----:B------:R-:W-:Y:S01]  /*1d00*/  @!PT LDS RZ, [RZ] ;  /* 0x00000000fffff984 */ /* 0x000fe20000000800 */
[----:B------:R-:W-:Y:S01]  /*1d10*/  @!PT LDS RZ, [RZ] ;  /* 0x00000000fffff984 */ /* 0x000fe20000000800 */
[----:B------:R-:W-:Y:S01]  /*1d20*/  @!PT LDS RZ, [RZ] ;  /* 0x00000000fffff984 */ /* 0x000fe20000000800 */
[----:B------:R-:W-:Y:S01]  /*1d30*/  @!PT LDS RZ, [RZ] ;  /* 0x00000000fffff984 */ /* 0x000fe20000000800 */
[----:B------:R1:W-:Y:S06]  /*1d40*/  MEMBAR.ALL.CTA ;  /* 0x0000000000007992 */ /* 0x0003ec0000008000 */
[----:B-1----:R-:W1:Y:S01]  /*1d50*/  FENCE.VIEW.ASYNC.S ;  /* 0x00000000000073c6 */ /* 0x002e620000000000 */
[----:B------:R-:W-:-:S04]  /*1d60*/  PRMT R2, RZ, 0x654, R2 ;  /* 0x00000654ff027816 */ /* 0x000fc80000000002 */
[----:B-1----:R1:W-:Y:S01]  /*1d70*/  SYNCS.ARRIVE.TRANS64.RED.A1T0 RZ, [R2+URZ], RZ ;  /* 0x000000ff02ff79a7 */ /* 0x0023e200081004ff */
[----:B--2---:R-:W-:-:S13]  /*1d80*/  LOP3.LUT P2, RZ, R6, 0x1, RZ, 0xc0, !PT ;  /* 0x0000000106ff7812 */ /* 0x004fda000784c0ff */
[----:B------:R-:W-:Y:S01]  /*1d90*/  @P2 SHF.R.U32.HI R3, RZ, 0x10, R5 ;  /* 0x00000010ff032819 */ /* 0x000fe20000011605 */
[----:B------:R-:W-:Y:S01]  /*1da0*/  VOTEU.ANY UP0, P2 ;  /* 0x0000000000ff7886 */ /* 0x000fe20001000100 */
[----:B------:R-:W-:Y:S02]  /*1db0*/  @P2 MOV R10, R4 ;  /* 0x00000004000a2202 */ /* 0x000fe40000000f00 */
[----:B------:R-:W-:Y:S02]  /*1dc0*/  @P2 R2UR.BROADCAST UR8, R3 ;  /* 0x00000000030822ca */ /* 0x000fe400008e0000 */
[----:B------:R-:W-:-:S11]  /*1dd0*/  @P2 LOP3.LUT R9, R5, 0xffff, RZ, 0xc0, !PT ;  /* 0x0000ffff05092812 */ /* 0x000fd600078ec0ff */
[----:B------:R-:W-:Y:S01]  /*1de0*/  @UP0 UMOV UR36, UR8 ;  /* 0x0000000800240c82 */ /* 0x000fe20008000000 */
[----:B-1----:R-:W-:Y:S05]  /*1df0*/  @!P0 BRA `(.L_x_33) ;  /* 0x0000000000b88947 */ /* 0x002fea0003800000 */
[----:B------:R-:W4:Y:S01]  /*1e00*/  LDC.64 R4, c[0x0][0xb18] ;  /* 0x0002c600ff047b82 */ /* 0x000f220000000a00 */
[----:B------:R-:W-:-:S07]  /*1e10*/  ISETP.NE.AND P3, PT, R26, 0x1, PT ;  /* 0x000000011a00780c */ /* 0x000fce0003f65270 */
[----:B------:R-:W1:Y:S08]  /*1e20*/  LDC.64 R6, c[0x0][0xb10] ;  /* 0x0002c400ff067b82 */ /* 0x000e700000000a00 */
[----:B------:R-:W2:Y:S08]  /*1e30*/  LDC R16, c[0x0][0xb20] ;  /* 0x0002c800ff107b82 */ /* 0x000eb00000000800 */
[----:B------:R-:W3:Y:S01]  /*1e40*/  LDC R17, c[0x0][0xb0c] ;  /* 0x0002c300ff117b82 */ /* 0x000ee20000000800 */
[----:B----4-:R-:W-:Y:S01]  /*1e50*/  IMAD.HI.U32 R19, R0, R5, RZ ;  /* 0x0000000500137227 */ /* 0x010fe200078e00ff */
[----:B------:R-:W-:-:S03]  /*1e60*/  ISETP.NE.AND P0, PT, R4, 0x1, PT ;  /* 0x000000010400780c */ /* 0x000fc60003f05270 */
[----:B------:R-:W-:-:S03]  /*1e70*/  IMAD.HI.U32 R5, R9, R5, RZ ;  /* 0x0000000509057227 */ /* 0x000fc600078e00ff */
[----:B------:R-:W4:Y:S01]  /*1e80*/  LDC.64 R2, c[0x0][0xb28] ;  /* 0x0002ca00ff027b82 */ /* 0x000f220000000a00 */
[----:B-1----:R-:W-:-:S04]  /*1e90*/  IMAD.HI.U32 R20, R8, R6, RZ ;  /* 0x0000000608147227 */ /* 0x002fc800078e00ff */
[----:B------:R-:W-:Y:S01]  /*1ea0*/  IMAD.HI.U32 R21, R10, R6, RZ ;  /* 0x000000060a157227 */ /* 0x000fe200078e00ff */
[----:B------:R-:W-:Y:S02]  /*1eb0*/  SHF.R.U32.HI R20, RZ, R7, R20 ;  /* 0x00000007ff147219 */ /* 0x000fe40000011614 */
[-C--:B--2---:R-:W-:Y:S02]  /*1ec0*/  SHF.R.U32.HI R19, RZ, R16.reuse, R19 ;  /* 0x00000010ff137219 */ /* 0x084fe40000011613 */
[----:B------:R-:W-:Y:S02]  /*1ed0*/  SHF.R.U32.HI R5, RZ, R16, R5 ;  /* 0x00000010ff057219 */ /* 0x000fe40000011605 */
[----:B------:R-:W-:Y:S02]  /*1ee0*/  SEL R19, R0, R19, !P0 ;  /* 0x0000001300137207 */ /* 0x000fe40004000000 */
[----:B------:R-:W-:Y:S02]  /*1ef0*/  SHF.R.U32.HI R21, RZ, R7, R21 ;  /* 0x00000007ff157219 */ /* 0x000fe40000011615 */
[----:B---3--:R-:W-:-:S02]  /*1f00*/  ISETP.NE.AND P1, PT, R17, 0x1, PT ;  /* 0x000000011100780c */ /* 0x008fc40003f25270 */
[----:B------:R-:W-:Y:S02]  /*1f10*/  SEL R5, R9, R5, !P0 ;  /* 0x0000000509057207 */ /* 0x000fe40004000000 */
[----:B------:R-:W-:Y:S02]  /*1f20*/  SEL R20, R8, R20, !P1 ;  /* 0x0000001408147207 */ /* 0x000fe40004800000 */
[----:B------:R-:W-:Y:S01]  /*1f30*/  SEL R21, R10, R21, !P1 ;  /* 0x000000150a157207 */ /* 0x000fe20004800000 */
[----:B----4-:R-:W-:-:S04]  /*1f40*/  IMAD.HI.U32 R18, R19, R2, RZ ;  /* 0x0000000213127227 */ /* 0x010fc800078e00ff */
        /* <DEDUP_REMOVED lines=10> */
[----:B------:R-:W-:-:S04]  /*1ff0*/  @!P0 IMAD.HI.U32 R7, R21, R2, RZ ;  /* 0x0000000215078227 */ /* 0x000fc800078e00ff */
[----:B------:R-:W-:Y:S01]  /*2000*/  IMAD.MOV R2, RZ, RZ, -R6 ;  /* 0x000000ffff027224 */ /* 0x000fe200078e0a06 */
[----:B------:R-:W-:Y:S02]  /*2010*/  @!P0 SHF.R.U32.HI R3, RZ, R3, R7 ;  /* 0x00000003ff038219 */ /* 0x000fe40000011607 */
[----:B------:R-:W-:Y:S01]  /*2020*/  IADD3 R7, PT, PT, -R5, RZ, RZ ;  /* 0x000000ff05077210 */ /* 0x000fe20007ffe1ff */
[----:B------:R-:W-:Y:S01]  /*2030*/  IMAD R2, R26, R2, R5 ;  /* 0x000000021a027224 */ /* 0x000fe200078e0205 */
        /* <DEDUP_REMOVED lines=10> */
.L_x_33:
[----:B------:R-:W1:Y:S02]  /*20e0*/  LDCU UR8, c[0x0][0xb30] ;  /* 0x00016600ff0877ac */ /* 0x000e640008000800 */
[----:B-1----:R-:W-:-:S09]  /*20f0*/  UISETP.NE.AND UP0, UPT, UR8, 0x1, UPT ;  /* 0x000000010800788c */ /* 0x002fd2000bf05270 */
[----:B------:R-:W-:Y:S05]  /*2100*/  BRA.U UP0, `(.L_x_34) ;  /* 0x0000000100407547 */ /* 0x000fea000b800000 */
[----:B------:R-:W1:Y:S08]  /*2110*/  LDC.64 R4, c[0x0][0xb10] ;  /* 0x0002c400ff047b82 */ /* 0x000e700000000a00 */
[----:B------:R-:W2:Y:S08]  /*2120*/  LDC.64 R2, c[0x0][0xb18] ;  /* 0x0002c600ff027b82 */ /* 0x000eb00000000a00 */
[----:B------:R-:W3:Y:S08]  /*2130*/  LDC R6, c[0x0][0xb20] ;  /* 0x0002c800ff067b82 */ /* 0x000ef00000000800 */
[----:B------:R-:W4:Y:S01]  /*2140*/  LDC R7, c[0x0][0xb0c] ;  /* 0x0002c300ff077b82 */ /* 0x000f220000000800 */
[----:B-1----:R-:W-:-:S05]  /*2150*/  IMAD.HI.U32 R4, R10, R4, RZ ;  /* 0x000000040a047227 */ /* 0x002fca00078e00ff */
[----:B------:R-:W-:Y:S01]  /*2160*/  SHF.R.U32.HI R4, RZ, R5, R4 ;  /* 0x00000005ff047219 */ /* 0x000fe20000011604 */
[----:B--2---:R-:W-:Y:S01]  /*2170*/  IMAD.HI.U32 R3, R9, R3, RZ ;  /* 0x0000000309037227 */ /* 0x004fe200078e00ff */
[----:B------:R-:W-:-:S04]  /*2180*/  ISETP.NE.AND P0, PT, R2, 0x1, PT ;  /* 0x000000010200780c */ /* 0x000fc80003f05270 */
[----:B---3--:R-:W-:-:S04]  /*2190*/  SHF.R.U32.HI R3, RZ, R6, R3 ;  /* 0x00000006ff037219 */ /* 0x008fc80000011603 */
[----:B------:R-:W-:Y:S02]  /*21a0*/  SEL R3, R9, R3, !P0 ;  /* 0x0000000309037207 */ /* 0x000fe40004000000 */
[----:B----4-:R-:W-:-:S04]  /*21b0*/  ISETP.NE.AND P1, PT, R7, 0x1, PT ;  /* 0x000000010700780c */ /* 0x010fc80003f25270 */
[----:B------:R-:W-:-:S05]  /*21c0*/  SEL R4, R10, R4, !P1 ;  /* 0x000000040a047207 */ /* 0x000fca0004800000 */
[----:B------:R-:W-:Y:S02]  /*21d0*/  IMAD.IADD R5, R3, 0x1, -R4 ;  /* 0x0000000103057824 */ /* 0x000fe400078e0a04 */
[----:B------:R-:W-:Y:S02]  /*21e0*/  IMAD.IADD R3, R4, 0x1, -R3 ;  /* 0x0000000104037824 */ /* 0x000fe400078e0a03 */
[----:B------:R-:W-:Y:S02]  /*21f0*/  IMAD R10, R5, R7, R10 ;  /* 0x00000007050a7224 */ /* 0x000fe400078e020a */
[----:B------:R-:W-:-:S07]  /*2200*/  IMAD R9, R3, R2, R9 ;  /* 0x0000000203097224 */ /* 0x000fce00078e0209 */
.L_x_34:
[----:B------:R-:W-:Y:S01]  /*2210*/  VIADD R14, R14, 0x1 ;  /* 0x000000010e0e7836 */ /* 0x000fe20000000000 */
[----:B------:R-:W-:Y:S01]  /*2220*/  PLOP3.LUT P1, PT, PT, PT, PT, 0x80, 0x8 ;  /* 0x000000000008781c */ /* 0x000fe20003f2f070 */
[----:B------:R-:W-:Y:S02]  /*2230*/  IMAD.IADD R21, R10, 0x1, R59 ;  /* 0x000000010a157824 */ /* 0x000fe400078e023b */
[----:B------:R-:W-:Y:S01]  /*2240*/  IMAD.IADD R20, R9, 0x1, R58 ;  /* 0x0000000109147824 */ /* 0x000fe200078e023a */
[----:B------:R-:W-:-:S04]  /*2250*/  ISETP.NE.AND P0, PT, R14, 0x2, PT ;  /* 0x000000020e00780c */ /* 0x000fc80003f05270 */
[----:B------:R-:W-:Y:S02]  /*2260*/  SEL R2, RZ, 0x1, P0 ;  /* 0x00000001ff027807 */ /* 0x000fe40000000000 */
[----:B------:R-:W-:Y:S02]  /*2270*/  SEL R14, R14, RZ, P0 ;  /* 0x000000ff0e0e7207 */ /* 0x000fe40000000000 */
[----:B------:R-:W-:Y:S01]  /*2280*/  LOP3.LUT R13, R13, R2, RZ, 0x3c, !PT ;  /* 0x000000020d0d7212 */ /* 0x000fe200078e3cff */
[----:B------:R-:W-:Y:S06]  /*2290*/  @P2 BRA `(.L_x_35) ;  /* 0xfffffff000a02947 */ /* 0x000fec000383ffff */
[----:B------:R-:W-:Y:S01]  /*22a0*/  UIADD3 UR4, UPT, UPT, UR4, 0x20, URZ ;  /* 0x0000002004047890 */ /* 0x000fe2000fffe0ff */
[----:B------:R-:W-:-:S03]  /*22b0*/  SHF.L.U32 R2, R15, 0x1f, RZ ;  /* 0x0000001f0f027819 */ /* 0x000fc600000006ff */
[----:B------:R-:W-:-:S09]  /*22c0*/  ULEA UR5, UR6, UR4, 0x3 ;  /* 0x0000000406057291 */ /* 0x000fd2000f8e18ff */
[----:B------:R-:W1:Y:S02]  /*22d0*/  SYNCS.PHASECHK.TRANS64.TRYWAIT P0, [UR5], R2 ;  /* 0x00000002ff0075a7 */ /* 0x000e640008001105 */
[----:B-1----:R-:W-:Y:S05]  /*22e0*/  @!P0 BRA `(.L_x_36) ;  /* 0x0000004800bc8947 */ /* 0x002fea0003800000 */
.L_x_120:
[----:B------:R-:W-:-:S04]  /*22f0*/  UIADD3 UR6, UPT, UPT, UR6, 0x1, URZ ;  /* 0x0000000106067890 */ /* 0x000fc8000fffe0ff */
[----:B------:R-:W-:-:S04]  /*2300*/  UISETP.NE.AND UP0, UPT, UR6, 0x4, UPT ;  /* 0x000000040600788c */ /* 0x000fc8000bf05270 */
[----:B------:R-:W-:Y:S02]  /*2310*/  USEL UR7, URZ, 0x1, UP0 ;  /* 0x00000001ff077887 */ /* 0x000fe40008000000 */
[----:B------:R-:W-:-:S04]  /*2320*/  USEL UR6, UR6, URZ, UP0 ;  /* 0x000000ff06067287 */ /* 0x000fc80008000000 */
[----:B------:R-:W-:Y:S01]  /*2330*/  ULEA UR5, UR6, UR4, 0x3 ;  /* 0x0000000406057291 */ /* 0x000fe2000f8e18ff */
[----:B-1----:R-:W-:-:S04]  /*2340*/  LOP3.LUT R2, R15, UR7, RZ, 0x3c, !PT ;  /* 0x000000070f027c12 */ /* 0x002fc8000f8e3cff */
[----:B------:R-:W-:-:S04]  /*2350*/  SHF.L.U32 R3, R2, 0x1f, RZ ;  /* 0x0000001f02037819 */ /* 0x000fc800000006ff */
[----:B------:R-:W1:Y:S02]  /*2360*/  SYNCS.PHASECHK.TRANS64.TRYWAIT P0, [UR5], R3 ;  /* 0x00000003ff0075a7 */ /* 0x000e640008001105 */
[----:B-1----:R-:W-:Y:S05]  /*2370*/  @!P0 BRA `(.L_x_37) ;  /* 0x0000004800b08947 */ /* 0x002fea0003800000 */
.L_x_122:
[----:B------:R-:W-:-:S04]  /*2380*/  UIADD3 UR6, UPT, UPT, UR6, 0x1, URZ ;  /* 0x0000000106067890 */ /* 0x000fc8000fffe0ff */
[----:B------:R-:W-:-:S04]  /*2390*/  UISETP.NE.AND UP0, UPT, UR6, 0x4, UPT ;  /* 0x000000040600788c */ /* 0x000fc8000bf05270 */
[----:B------:R-:W-:Y:S02]  /*23a0*/  USEL UR7, URZ, 0x1, UP0 ;  /* 0x00000001ff077887 */ /* 0x000fe40008000000 */
[----:B------:R-:W-:-:S04]  /*23b0*/  USEL UR6, UR6, URZ, UP0 ;  /* 0x000000ff06067287 */ /* 0x000fc80008000000 */
[----:B------:R-:W-:Y:S01]  /*23c0*/  ULEA UR5, UR6, UR4, 0x3 ;  /* 0x0000000406057291 */ /* 0x000fe2000f8e18ff */
[----:B------:R-:W-:-:S04]  /*23d0*/  LOP3.LUT R2, R2, UR7, RZ, 0x3c, !PT ;  /* 0x0000000702027c12 */ /* 0x000fc8000f8e3cff */
[----:B-1----:R-:W-:-:S04]  /*23e0*/  SHF.L.U32 R3, R2, 0x1f, RZ ;  /* 0x0000001f02037819 */ /* 0x002fc800000006ff */
[----:B------:R-:W1:Y:S02]  /*23f0*/  SYNCS.PHASECHK.TRANS64.TRYWAIT P0, [UR5], R3 ;  /* 0x00000003ff0075a7 */ /* 0x000e640008001105 */
[----:B-1----:R-:W-:Y:S05]  /*2400*/  @!P0 BRA `(.L_x_38) ;  /* 0x0000004800a48947 */ /* 0x002fea0003800000 */
.L_x_124:
[----:B------:R-:W-:-:S04]  /*2410*/  UIADD3 UR6, UPT, UPT, UR6, 0x1, URZ ;  /* 0x0000000106067890 */ /* 0x000fc8000fffe0ff */
[----:B------:R-:W-:-:S04]  /*2420*/  UISETP.NE.AND UP0, UPT, UR6, 0x4, UPT ;  /* 0x000000040600788c */ /* 0x000fc8000bf05270 */
[----:B------:R-:W-:Y:S02]  /*2430*/  USEL UR5, URZ, 0x1, UP0 ;  /* 0x00000001ff057887 */ /* 0x000fe40008000000 */
[----:B------:R-:W-:-:S04]  /*2440*/  USEL UR6, UR6, URZ, UP0 ;  /* 0x000000ff06067287 */ /* 0x000fc80008000000 */
[----:B------:R-:W-:Y:S01]  /*2450*/  ULEA UR6, UR6, UR4, 0x3 ;  /* 0x0000000406067291 */ /* 0x000fe2000f8e18ff */
[----:B------:R-:W-:-:S04]  /*2460*/  LOP3.LUT R2, R2, UR5, RZ, 0x3c, !PT ;  /* 0x0000000502027c12 */ /* 0x000fc8000f8e3cff */
[----:B------:R-:W-:Y:S01]  /*2470*/  SHF.L.U32 R2, R2, 0x1f, RZ ;  /* 0x0000001f02027819 */ /* 0x000fe200000006ff */
[----:B-1--4-:R-:W-:-:S07]  /*2480*/  IMAD.U32 R0, RZ, RZ, UR6 ;  /* 0x00000006ff007e24 */ /* 0x012fce000f8e00ff */
.L_x_39:
[----:B-1----:R1:W2:Y:S02]  /*2490*/  SYNCS.PHASECHK.TRANS64.TRYWAIT P0, [R0+URZ], R2 ;  /* 0x00000002000075a7 */ /* 0x0022a400080011ff */
[----:B--2---:R-:W-:Y:S05]  /*24a0*/  @!P0 NANOSLEEP.SYNCS 0x989680 ;  /* 0x009896800000895d */ /* 0x004fea0003900000 */
[----:B------:R-:W2:Y:S02]  /*24b0*/  @!P0 SYNCS.PHASECHK.TRANS64 P0, [R0+URZ], R2 ;  /* 0x00000002000085a7 */ /* 0x000ea400080010ff */
[----:B--2---:R-:W-:Y:S05]  /*24c0*/  @P0 EXIT ;  /* 0x000000000000094d */ /* 0x004fea0003800000 */
[----:B------:R-:W-:Y:S05]  /*24d0*/  BRA `(.L_x_39) ;  /* 0xfffffffc00ec7947 */ /* 0x000fea000383ffff */
.L_x_17:
[----:B------:R-:W-:-:S04]  /*24e0*/  UISETP.NE.AND UP1, UPT, UR37, URZ, UPT ;  /* 0x000000ff2500728c */ /* 0x000fc8000bf25270 */
[----:B------:R-:W-:-:S09]  /*24f0*/  UISETP.NE.OR UP1, UPT, UR8, 0x1, UP1 ;  /* 0x000000010800788c */ /* 0x000fd20008f25670 */
[----:B------:R-:W-:Y:S05]  /*2500*/  BRA.U UP1, `(.L_x_40) ;  /* 0x0000000501487547 */ /* 0x000fea000b800000 */
[----:B------:R-:W-:Y:S01]  /*2510*/  ISETP.NE.AND P2, PT, R2, RZ, PT ;  /* 0x000000ff0200720c */ /* 0x000fe20003f45270 */
[----:B------:R-:W-:Y:S01]  /*2520*/  IMAD.MOV.U32 R12, RZ, RZ, 0x1 ;  /* 0x00000001ff0c7424 */ /* 0x000fe200078e00ff */
[----:B------:R-:W-:Y:S02]  /*2530*/  CS2R R10, SRZ ;  /* 0x00000000000a7805 */ /* 0x000fe4000001ff00 */
[----:B------:R-:W-:Y:S01]  /*2540*/  CS2R R8, SRZ ;  /* 0x0000000000087805 */ /* 0x000fe2000001ff00 */
[----:B------:R-:W-:Y:S01]  /*2550*/  UMOV UR4, 0x400 ;  /* 0x0000040000047882 */ /* 0x000fe20000000000 */
[----:B------:R-:W-:Y:S01]  /*2560*/  UMOV UR6, URZ ;  /* 0x000000ff00067c82 */ /* 0x000fe20008000000 */
[----:B------:R-:W-:-:S12]  /*2570*/  ULEA UR37, UR37, UR4, 0x18 ;  /* 0x0000000425257291 */ /* 0x000fd8000f8ec0ff */
.L_x_44:
[----:B------:R-:W-:Y:S02]  /*2580*/  LEA R0, R8, UR37, 0x3 ;  /* 0x0000002508007c11 */ /* 0x000fe4000f8e18ff */
[----:B------:R-:W-:-:S03]  /*2590*/  SHF.L.U32 R4, R9, 0x1f, RZ ;  /* 0x0000001f09047819 */ /* 0x000fc600000006ff */
[----:B------:R-:W-:Y:S01]  /*25a0*/  VIADD R5, R0, 0xf0 ;  /* 0x000000f000057836 */ /* 0x000fe20000000000 */
[----:B------:R-:W1:Y:S02]  /*25b0*/  SYNCS.PHASECHK.TRANS64.TRYWAIT P0, [R0+URZ+0xe0], R4 ;  /* 0x0000e004000075a7 */ /* 0x000e6400080011ff */
[----:B-1----:R-:W-:Y:S05]  /*25c0*/  @!P0 BRA `(.L_x_41) ;  /* 0x00000048004c8947 */ /* 0x002fea0003800000 */
.L_x_125:
[----:B------:R-:W-:Y:S01]  /*25d0*/  ULEA UR5, UR6, UR37, 0x3 ;  /* 0x0000002506057291 */ /* 0x000fe2000f8e18ff */
[----:B-1----:R-:W-:Y:S01]  /*25e0*/  PRMT R0, RZ, 0x654, R5 ;  /* 0x00000654ff007816 */ /* 0x002fe20000000005 */
[----:B------:R-:W-:Y:S01]  /*25f0*/  @!P2 IMAD.MOV.U32 R4, RZ, RZ, 0x10 ;  /* 0x00000010ff04a424 */ /* 0x000fe200078e00ff */
[----:B------:R-:W-:Y:S01]  /*2600*/  SHF.L.U32 R5, R12, 0x1f, RZ ;  /* 0x0000001f0c057819 */ /* 0x000fe200000006ff */
[----:B------:R-:W-:Y:S01]  /*2610*/  UIADD3 UR4, UPT, UPT, UR5, 0x80, URZ ;  /* 0x0000008005047890 */ /* 0x000fe2000fffe0ff */
[----:B------:R1:W-:Y:S05]  /*2620*/  SYNCS.ARRIVE.TRANS64.RED.A1T0 RZ, [R0+URZ], RZ ;  /* 0x000000ff00ff79a7 */ /* 0x0003ea00081004ff */
[----:B------:R-:W-:Y:S01]  /*2630*/  IMAD.U32 R6, RZ, RZ, UR4 ;  /* 0x00000004ff067e24 */ /* 0x000fe2000f8e00ff */
[----:B------:R-:W2:Y:S04]  /*2640*/  SYNCS.PHASECHK.TRANS64.TRYWAIT P0, [UR5+0x90], R5 ;  /* 0x00009005ff0075a7 */ /* 0x000ea80008001105 */
[----:B------:R-:W-:Y:S01]  /*2650*/  PRMT R6, R2, 0x654, R6 ;  /* 0x0000065402067816 */ /* 0x000fe20000000006 */
[----:B-12---:R-:W-:Y:S06]  /*2660*/  @!P0 BRA `(.L_x_42) ;  /* 0x0000004800388947 */ /* 0x006fec0003800000 */
.L_x_127:
[----:B------:R-:W-:Y:S01]  /*2670*/  ULEA UR4, UR6, UR37, 0x4 ;  /* 0x0000002506047291 */ /* 0x000fe2000f8e20ff */
[----:B------:R-:W-:Y:S01]  /*2680*/  SEL R3, R6, R3, !P2 ;  /* 0x0000000306037207 */ /* 0x000fe20005000000 */
[----:B------:R-:W-:Y:S01]  /*2690*/  UIADD3 UR5, UPT, UPT, UR5, 0x80, URZ ;  /* 0x0000008005057890 */ /* 0x000fe2000fffe0ff */
[----:B-1----:R-:W-:Y:S01]  /*26a0*/  LEA R0, R11, UR37, 0x3 ;  /* 0x000000250b007c11 */ /* 0x002fe2000f8e18ff */
[----:B------:R-:W-:Y:S01]  /*26b0*/  UIADD3 UR4, UPT, UPT, UR4, 0x110, URZ ;  /* 0x0000011004047890 */ /* 0x000fe2000fffe0ff */
[----:B------:R1:W-:Y:S01]  /*26c0*/  @!P2 SYNCS.ARRIVE.TRANS64.RED RZ, [R3+URZ], R4 ;  /* 0x0000000403ffa9a7 */ /* 0x0003e200080004ff */
[----:B------:R-:W-:Y:S01]  /*26d0*/  UIADD3 UR6, UPT, UPT, UR6, 0x1, URZ ;  /* 0x0000000106067890 */ /* 0x000fe2000fffe0ff */
[----:B------:R-:W-:-:S03]  /*26e0*/  VIADD R8, R8, 0x1 ;  /* 0x0000000108087836 */ /* 0x000fc60000000000 */
[----:B------:R-:W-:Y:S02]  /*26f0*/  UISETP.NE.AND UP0, UPT, UR6, 0x2, UPT ;  /* 0x000000020600788c */ /* 0x000fe4000bf05270 */
[----:B------:R-:W-:Y:S01]  /*2700*/  ISETP.NE.AND P0, PT, R8, 0x2, PT ;  /* 0x000000020800780c */ /* 0x000fe20003f05270 */
[----:B------:R-:W-:Y:S06]  /*2710*/  UGETNEXTWORKID.BROADCAST [UR4], [UR5] ;  /* 0x00000000040073ca */ /* 0x000fec0008000100 */
[----:B------:R-:W-:Y:S02]  /*2720*/  USEL UR4, URZ, 0x1, UP0 ;  /* 0x00000001ff047887 */ /* 0x000fe40008000000 */
[----:B------:R-:W-:-:S04]  /*2730*/  USEL UR6, UR6, URZ, UP0 ;  /* 0x000000ff06067287 */ /* 0x000fc80008000000 */
[----:B------:R-:W-:Y:S02]  /*2740*/  LOP3.LUT R12, R12, UR4, RZ, 0x3c, !PT ;  /* 0x000000040c0c7c12 */ /* 0x000fe4000f8e3cff */
[----:B-1----:R-:W-:-:S04]  /*2750*/  SHF.L.U32 R4, R10, 0x1f, RZ ;  /* 0x0000001f0a047819 */ /* 0x002fc800000006ff */
[----:B------:R-:W1:Y:S02]  /*2760*/  SYNCS.PHASECHK.TRANS64.TRYWAIT P1, [R0+URZ+0x80], R4 ;  /* 0x00008004000075a7 */ /* 0x000e6400080211ff */
[----:B-1----:R-:W-:Y:S05]  /*2770*/  @!P1 BRA `(.L_x_43) ;  /* 0x00000048000c9947 */ /* 0x002fea0003800000 */
.L_x_128:
[C---:B-1----:R-:W-:Y:S01]  /*2780*/  LEA R4, R11.reuse, UR37, 0x4 ;  /* 0x000000250b047c11 */ /* 0x042fe2000f8e20ff */
[----:B------:R-:W-:Y:S01]  /*2790*/  VIADD R0, R0, 0x90 ;  /* 0x0000009000007836 */ /* 0x000fe20000000000 */
[----:B------:R-:W-:Y:S01]  /*27a0*/  SEL R8, R8, RZ, P0 ;  /* 0x000000ff08087207 */ /* 0x000fe20000000000 */
[----:B------:R-:W-:-:S03]  /*27b0*/  VIADD R11, R11, 0x1 ;  /* 0x000000010b0b7836 */ /* 0x000fc60000000000 */
[----:B------:R-:W1:Y:S01]  /*27c0*/  LDS.128 R4, [R4+0x110] ;  /* 0x0001100004047984 */ /* 0x000e620000000c00 */
[----:B------:R-:W-:Y:S02]  /*27d0*/  PRMT R0, RZ, 0x654, R0 ;  /* 0x00000654ff007816 */ /* 0x000fe40000000000 */
[C---:B------:R-:W-:Y:S01]  /*27e0*/  ISETP.NE.AND P1, PT, R11.reuse, 0x2, PT ;  /* 0x000000020b00780c */ /* 0x040fe20003f25270 */
[----:B------:R-:W-:Y:S01]  /*27f0*/  @!PT LDS RZ, [RZ] ;  /* 0x00000000fffff984 */ /* 0x000fe20000000800 */
[----:B------:R-:W-:Y:S01]  /*2800*/  @!PT LDS RZ, [RZ] ;  /* 0x00000000fffff984 */ /* 0x000fe20000000800 */
[----:B------:R-:W-:Y:S01]  /*2810*/  @!PT LDS RZ, [RZ] ;  /* 0x00000000fffff984 */ /* 0x000fe20000000800 */
[----:B------:R-:W-:Y:S01]  /*2820*/  @!PT LDS RZ, [RZ] ;  /* 0x00000000fffff984 */ /* 0x000fe20000000800 */
[----:B------:R2:W-:Y:S06]  /*2830*/  MEMBAR.ALL.CTA ;  /* 0x0000000000007992 */ /* 0x0005ec0000008000 */
[----:B--2---:R-:W2:Y:S01]  /*2840*/  FENCE.VIEW.ASYNC.S ;  /* 0x00000000000073c6 */ /* 0x004ea20000000000 */
[----:B------:R-:W-:Y:S01]  /*2850*/  SEL R11, R11, RZ, P1 ;  /* 0x000000ff0b0b7207 */ /* 0x000fe20000800000 */
[----:B--2---:R2:W-:Y:S01]  /*2860*/  SYNCS.ARRIVE.TRANS64.RED.A1T0 RZ, [R0+URZ], RZ ;  /* 0x000000ff00ff79a7 */ /* 0x0045e200081004ff */
[----:B-1----:R-:W-:-:S02]  /*2870*/  LOP3.LUT P3, RZ, R6, 0x1, RZ, 0xc0, !PT ;  /* 0x0000000106ff7812 */ /* 0x002fc4000786c0ff */
[----:B------:R-:W-:-:S04]  /*2880*/  SEL R4, RZ, 0x1, P1 ;  /* 0x00000001ff047807 */ /* 0x000fc80000800000 */
[----:B------:R-:W-:Y:S02]  /*2890*/  LOP3.LUT R10, R10, R4, RZ, 0x3c, !PT ;  /* 0x000000040a0a7212 */ /* 0x000fe400078e3cff */
[----:B--2---:R-:W-:-:S04]  /*28a0*/  SEL R0, RZ, 0x1, P0 ;  /* 0x00000001ff007807 */ /* 0x004fc80000000000 */
[----:B------:R-:W-:Y:S01]  /*28b0*/  LOP3.LUT R9, R9, R0, RZ, 0x3c, !PT ;  /* 0x0000000009097212 */ /* 0x000fe200078e3cff */
[----:B------:R-:W-:Y:S06]  /*28c0*/  @P3 BRA `(.L_x_44) ;  /* 0xfffffffc002c3947 */ /* 0x000fec000383ffff */
[----:B------:R-:W-:Y:S01]  /*28d0*/  ULEA UR5, UR6, UR37, 0x3 ;  /* 0x0000002506057291 */ /* 0x000fe2000f8e18ff */
[----:B------:R-:W-:-:S08]  /*28e0*/  SHF.L.U32 R2, R12, 0x1f, RZ ;  /* 0x0000001f0c027819 */ /* 0x000fd000000006ff */
[----:B------:R-:W1:Y:S02]  /*28f0*/  SYNCS.PHASECHK.TRANS64 P0, [UR5+0x90], R2 ;  /* 0x00009002ff0075a7 */ /* 0x000e640008001005 */
[----:B-1----:R-:W-:Y:S05]  /*2900*/  @P0 BRA `(.L_x_45) ;  /* 0x0000000000080947 */ /* 0x002fea0003800000 */
[----:B------:R-:W1:Y:S02]  /*2910*/  SYNCS.PHASECHK.TRANS64.TRYWAIT P0, [UR5+0x90], R2 ;  /* 0x00009002ff0075a7 */ /* 0x000e640008001105 */
[----:B-1----:R-:W-:Y:S05]  /*2920*/  @!P0 BRA `(.L_x_46) ;  /* 0x0000004400b48947 */ /* 0x002fea0003800000 */
.L_x_45:
[----:B------:R-:W-:-:S04]  /*2930*/  UIADD3 UR4, UPT, UPT, UR6, 0x1, URZ ;  /* 0x0000000106047890 */ /* 0x000fc8000fffe0ff */
[----:B------:R-:W-:-:S04]  /*2940*/  UISETP.NE.AND UP0, UPT, UR4, 0x2, UPT ;  /* 0x000000020400788c */ /* 0x000fc8000bf05270 */
[----:B------:R-:W-:Y:S02]  /*2950*/  USEL UR7, URZ, 0x1, UP0 ;  /* 0x00000001ff077887 */ /* 0x000fe40008000000 */
[----:B------:R-:W-:-:S04]  /*2960*/  USEL UR4, UR4, URZ, UP0 ;  /* 0x000000ff04047287 */ /* 0x000fc80008000000 */
[----:B------:R-:W-:Y:S01]  /*2970*/  ULEA UR4, UR4, UR37, 0x3 ;  /* 0x0000002504047291 */ /* 0x000fe2000f8e18ff */
[----:B-1----:R-:W-:-:S04]  /*2980*/  LOP3.LUT R2, R12, UR7, RZ, 0x3c, !PT ;  /* 0x000000070c027c12 */ /* 0x002fc8000f8e3cff */
[----:B------:R-:W-:-:S04]  /*2990*/  SHF.L.U32 R0, R2, 0x1f, RZ ;  /* 0x0000001f02007819 */ /* 0x000fc800000006ff */
[----:B------:R-:W1:Y:S02]  /*29a0*/  SYNCS.PHASECHK.TRANS64 P0, [UR4+0x90], R0 ;  /* 0x00009000ff0075a7 */ /* 0x000e640008001004 */
[----:B-1----:R-:W-:Y:S05]  /*29b0*/  @P0 EXIT ;  /* 0x000000000000094d */ /* 0x002fea0003800000 */
[----:B------:R-:W-:Y:S02]  /*29c0*/  SHF.L.U32 R2, R2, 0x1f, RZ ;  /* 0x0000001f02027819 */ /* 0x000fe400000006ff */
[----:B------:R-:W-:-:S07]  /*29d0*/  MOV R0, UR4 ;  /* 0x0000000400007c02 */ /* 0x000fce0008000f00 */
.L_x_47:
[----:B-1----:R1:W2:Y:S02]  /*29e0*/  SYNCS.PHASECHK.TRANS64.TRYWAIT P0, [R0+URZ+0x90], R2 ;  /* 0x00009002000075a7 */ /* 0x0022a400080011ff */
[----:B--2---:R-:W-:Y:S05]  /*29f0*/  @!P0 NANOSLEEP.SYNCS 0x989680 ;  /* 0x009896800000895d */ /* 0x004fea0003900000 */
[----:B------:R-:W2:Y:S02]  /*2a00*/  @!P0 SYNCS.PHASECHK.TRANS64 P0, [R0+URZ+0x90], R2 ;  /* 0x00009002000085a7 */ /* 0x000ea400080010ff */
[----:B--2---:R-:W-:Y:S05]  /*2a10*/  @P0 EXIT ;  /* 0x000000000000094d */ /* 0x004fea0003800000 */
[----:B------:R-:W-:Y:S05]  /*2a20*/  BRA `(.L_x_47) ;  /* 0xfffffffc00ec7947 */ /* 0x000fea000383ffff */
.L_x_40:
[----:B------:R-:W-:-:S09]  /*2a30*/  UISETP.NE.AND UP1, UPT, UR8, URZ, UPT ;  /* 0x000000ff0800728c */ /* 0x000fd2000bf25270 */
[----:B------:R-:W-:Y:S05]  /*2a40*/  BRA.U UP1, `(.L_x_48) ;  /* 0x0000000d01947547 */ /* 0x000fea000b800000 */
[----:B------:R-:W-:Y:S01]  /*2a50*/  UMOV UR4, 0x40 ;  /* 0x0000004000047882 */ /* 0x000fe20000000000 */
[----:B------:R-:W-:Y:S01]  /*2a60*/  NOP ;  /* 0x0000000000007918 */ /* 0x000fe20000000000 */
[----:B------:R-:W-:Y:S01]  /*2a70*/  ULEA UR4, UR37, UR4, 0x18 ;  /* 0x0000000425047291 */ /* 0x000fe2000f8ec0ff */
[----:B------:R-:W-:Y:S02]  /*2a80*/  UMOV UR5, 0x400 ;  /* 0x0000040000057882 */ /* 0x000fe40000000000 */
[----:B------:R-:W-:-:S06]  /*2a90*/  ULEA UR37, UR37, UR5, 0x18 ;  /* 0x0000000525257291 */ /* 0x000fcc000f8ec0ff */
[----:B------:R-:W1:Y:S02]  /*2aa0*/  LDS.U8 R0, [UR4+0x1c] ;  /* 0x00001c04ff007984 */ /* 0x000e640008000000 */
[----:B-1----:R-:W-:-:S13]  /*2ab0*/  ISETP.NE.AND P0, PT, R0, RZ, PT ;  /* 0x000000ff0000720c */ /* 0x002fda0003f05270 */
[----:B------:R-:W-:Y:S05]  /*2ac0*/  @P0 BRA `(.L_x_49) ;  /* 0x0000000000580947 */ /* 0x000fea0003800000 */
[----:B------:R-:W-:-:S13]  /*2ad0*/  ELECT P0, URZ, PT ;  /* 0x0000000000ff782f */ /* 0x000fda0003800000 */
[----:B------:R-:W-:Y:S05]  /*2ae0*/  @!P0 BRA `(.L_x_50) ;  /* 0x0000000000608947 */ /* 0x000fea0003800000 */
[----:B------:R-:W-:Y:S01]  /*2af0*/  UMOV UR5, 0x10 ;  /* 0x0000001000057882 */ /* 0x000fe20000000000 */
[----:B------:R-:W-:Y:S01]  /*2b00*/  HFMA2 R0, -RZ, RZ, 0, 5.9604644775390625e-08 ;  /* 0x00000001ff007431 */ /* 0x000fe200000001ff */
[----:B------:R-:W-:-:S03]  /*2b10*/  MOV R2, 0xffff ;  /* 0x0000ffff00027802 */ /* 0x000fc60000000f00 */
[----:B------:R-:W-:Y:S04]  /*2b20*/  DEPBAR.LE SB1, 0x36 ;  /* 0x00009d800000791a */ /* 0x000fe80000000000 */
[----:B------:R-:W1:Y:S02]  /*2b30*/  UTCATOMSWS.FIND_AND_SET.ALIGN UP0, UR5, UR5 ;  /* 0x00000005000575e3 */ /* 0x000e640008000800 */
[----:B-1----:R-:W-:Y:S01]  /*2b40*/  MOV R3, UR5 ;  /* 0x0000000500037c02 */ /* 0x002fe20008000f00 */
[----:B------:R-:W-:Y:S06]  /*2b50*/  BRA.U UP0, `(.L_x_51) ;  /* 0x0000000100187547 */ /* 0x000fec000b800000 */
.L_x_52:
[----:B------:R-:W-:Y:S05]  /*2b60*/  NANOSLEEP 0x64 ;  /* 0x000000640000795d */ /* 0x000fea0003800000 */
[----:B------:R-:W-:-:S05]  /*2b70*/  UMOV UR5, 0x10 ;  /* 0x0000001000057882 */ /* 0x000fca0000000000 */
[----:B------:R-:W-:Y:S04]  /*2b80*/  DEPBAR.LE SB1, 0x36 ;  /* 0x00009d800000791a */ /* 0x000fe80000000000 */
[----:B------:R-:W1:Y:S02]  /*2b90*/  UTCATOMSWS.FIND_AND_SET.ALIGN UP0, UR5, UR5 ;  /* 0x00000005000575e3 */ /* 0x000e640008000800 */
[----:B-1----:R-:W-:Y:S01]  /*2ba0*/  MOV R3, UR5 ;  /* 0x0000000500037c02 */ /* 0x002fe20008000f00 */
[----:B------:R-:W-:Y:S05]  /*2bb0*/  BRA.U !UP0, `(.L_x_52) ;  /* 0xfffffffd08e87547 */ /* 0x000fea000b83ffff */
.L_x_51:
[-C--:B------:R-:W-:Y:S02]  /*2bc0*/  SHF.L.U32 R2, R2, R3.reuse, RZ ;  /* 0x0000000302027219 */ /* 0x080fe400000006ff */
[----:B------:R-:W-:Y:S01]  /*2bd0*/  SHF.L.U32 R0, R0, R3, RZ ;  /* 0x0000000300007219 */ /* 0x000fe200000006ff */
[----:B------:R-:W-:Y:S02]  /*2be0*/  IMAD.SHL.U32 R3, R3, 0x20, RZ ;  /* 0x0000002003037824 */ /* 0x000fe400078e00ff */
[----:B------:R1:W-:Y:S04]  /*2bf0*/  ATOMS.OR RZ, [UR4+0x14], R2 ;  /* 0x00001402ffff798c */ /* 0x0003e8000b000004 */
[----:B------:R1:W-:Y:S04]  /*2c00*/  ATOMS.OR RZ, [UR4+0x18], R0 ;  /* 0x00001800ffff798c */ /* 0x0003e8000b000004 */
[----:B------:R1:W-:Y:S01]  /*2c10*/  STS [UR37+0x130], R3 ;  /* 0x00013003ff007988 */ /* 0x0003e20008000825 */
[----:B------:R-:W-:Y:S05]  /*2c20*/  BRA `(.L_x_50) ;  /* 0x0000000000107947 */ /* 0x000fea0003800000 */
.L_x_49:
[----:B------:R-:W-:Y:S02]  /*2c30*/  MOV R0, 0xffffffff ;  /* 0xffffffff00007802 */ /* 0x000fe40000000f00 */
[----:B------:R-:W-:-:S03]  /*2c40*/  MOV R2, 0x2c70 ;  /* 0x00002c7000027802 */ /* 0x000fc60000000f00 */
[----:B------:R1:W-:Y:S04]  /*2c50*/  STS [UR37+0x130], R0 ;  /* 0x00013000ff007988 */ /* 0x0003e80008000825 */
[----:B-1-3-5:R-:W-:Y:S05]  /*2c60*/  CALL.REL.NOINC `($__internal_1_$__cuda_sm10x_tcgen05_guardrail_trap_phase_invalid_during_alloc) ;  /* 0x0000004800887944 */ /* 0x02afea0003c00000 */
.L_x_50:
[----:B------:R-:W-:Y:S05]  /*2c70*/  WARPSYNC.ALL ;  /* 0x0000000000007948 */ /* 0x000fea0003800000 */
[----:B------:R-:W2:Y:S01]  /*2c80*/  S2UR UR6, SR_CgaCtaId ;  /* 0x00000000000679c3 */ /* 0x000ea20000008800 */
[----:B------:R-:W-:Y:S01]  /*2c90*/  UMOV UR4, 0x400 ;  /* 0x0000040000047882 */ /* 0x000fe20000000000 */
[----:B------:R-:W-:-:S06]  /*2ca0*/  NOP ;  /* 0x0000000000007918 */ /* 0x000fcc0000000000 */
[----:B------:R-:W-:Y:S06]  /*2cb0*/  BAR.ARV 0x6, 0xa0 ;  /* 0x0182800000007b1d */ /* 0x000fec0000002000 */
[----:B------:R-:W4:Y:S01]  /*2cc0*/  LDCU UR7, c[0x0][0x38c] ;  /* 0x00007180ff0777ac */ /* 0x000f220008000800 */
[----:B------:R-:W-:Y:S01]  /*2cd0*/  IMAD.MOV.U32 R11, RZ, RZ, 0x1 ;  /* 0x00000001ff0b7424 */ /* 0x000fe200078e00ff */
[----:B------:R-:W-:Y:S01]  /*2ce0*/  CS2R R8, SRZ ;  /* 0x0000000000087805 */ /* 0x000fe2000001ff00 */
[----:B------:R-:W-:Y:S01]  /*2cf0*/  IMAD.MOV.U32 R10, RZ, RZ, RZ ;  /* 0x000000ffff0a7224 */ /* 0x000fe200078e00ff */
[----:B------:R-:W-:Y:S01]  /*2d00*/  UMOV UR18, URZ ;  /* 0x000000ff00127c82 */ /* 0x000fe20008000000 */
[----:B------:R-:W-:Y:S01]  /*2d10*/  UMOV UR17, URZ ;  /* 0x000000ff00117c82 */ /* 0x000fe20008000000 */
[----:B------:R-:W-:Y:S01]  /*2d20*/  UMOV UR22, 0x0 ;  /* 0x0000000000167882 */ /* 0x000fe20000000000 */
[----:B------:R-:W-:Y:S01]  /*2d30*/  UMOV UR23, 0x4100490 ;  /* 0x0410049000177882 */ /* 0x000fe20000000000 */
[----:B------:R-:W-:Y:S01]  /*2d40*/  UMOV UR20, 0x0 ;  /* 0x0000000000147882 */ /* 0x000fe20000000000 */
[----:B------:R-:W-:Y:S01]  /*2d50*/  UMOV UR21, 0x4100490 ;  /* 0x0410049000157882 */ /* 0x000fe20000000000 */
[----:B--2---:R-:W-:Y:S01]  /*2d60*/  ULEA UR6, UR6, UR4, 0x18 ;  /* 0x0000000406067291 */ /* 0x004fe2000f8ec0ff */
[----:B------:R-:W2:Y:S03]  /*2d70*/  LDCU UR4, c[0x0][0x38c] ;  /* 0x00007180ff0477ac */ /* 0x000ea60008000800 */
[----:B------:R-:W-:-:S02]  /*2d80*/  UIADD3 UR11, UPT, UPT, UR6, 0x3400, URZ ;  /* 0x00003400060b7890 */ /* 0x000fc4000fffe0ff */
[----:B----4-:R-:W-:-:S03]  /*2d90*/  UIADD3 UR7, UPT, UPT, UR7, 0x1f, URZ ;  /* 0x0000001f07077890 */ /* 0x010fc6000fffe0ff */
[----:B-1----:R-:W1:Y:S01]  /*2da0*/  LDS R0, [UR6+0x130] ;  /* 0x00013006ff007984 */ /* 0x002e620008000800 */
[----:B------:R-:W-:Y:S02]  /*2db0*/  UIADD3 UR12, UPT, UPT, UR6, 0x7400, URZ ;  /* 0x00007400060c7890 */ /* 0x000fe4000fffe0ff */
[----:B------:R-:W-:Y:S02]  /*2dc0*/  USHF.R.S32.HI UR5, URZ, 0x1f, UR7 ;  /* 0x0000001fff057899 */ /* 0x000fe40008011407 */
[----:B------:R-:W-:Y:S02]  /*2dd0*/  USHF.R.U32.HI UR11, URZ, 0x4, UR11 ;  /* 0x00000004ff0b7899 */ /* 0x000fe4000801160b */
[----:B------:R-:W-:Y:S02]  /*2de0*/  ULEA.HI UR5, UR5, UR7, URZ, 0x5 ;  /* 0x0000000705057291 */ /* 0x000fe4000f8f28ff */
[----:B------:R-:W-:Y:S02]  /*2df0*/  USHF.R.U32.HI UR12, URZ, 0x4, UR12 ;  /* 0x00000004ff0c7899 */ /* 0x000fe4000801160c */
[----:B------:R-:W-:-:S02]  /*2e00*/  USHF.R.S32.HI UR5, URZ, 0x5, UR5 ;  /* 0x00000005ff057899 */ /* 0x000fc40008011405 */
[----:B------:R-:W-:Y:S02]  /*2e10*/  ULOP3.LUT UR11, UR11, 0x3fff, URZ, 0xc0, !UPT ;  /* 0x00003fff0b0b7892 */ /* 0x000fe4000f8ec0ff */
[----:B------:R-:W-:Y:S02]  /*2e20*/  UISETP.LT.AND UP0, UPT, UR5, 0x1, UPT ;  /* 0x000000010500788c */ /* 0x000fe4000bf01270 */
[----:B------:R-:W-:Y:S02]  /*2e30*/  ULOP3.LUT UR12, UR12, 0x3fff, URZ, 0xc0, !UPT ;  /* 0x00003fff0c0c7892 */ /* 0x000fe4000f8ec0ff */
[----:B------:R-:W-:Y:S02]  /*2e40*/  USEL UR10, UR5, 0x1, !UP0 ;  /* 0x00000001050a7887 */ /* 0x000fe4000c000000 */
[----:B------:R-:W-:Y:S02]  /*2e50*/  ULOP3.LUT UR11, UR11, 0x10000, URZ, 0xfc, !UPT ;  /* 0x000100000b0b7892 */ /* 0x000fe4000f8efcff */
[----:B------:R-:W-:-:S02]  /*2e60*/  ULOP3.LUT UR12, UR12, 0x10000, URZ, 0xfc, !UPT ;  /* 0x000100000c0c7892 */ /* 0x000fc4000f8efcff */
[----:B------:R-:W-:Y:S02]  /*2e70*/  UIADD3 UR10, UPT, UPT, -UR10, URZ, URZ ;  /* 0x000000ff0a0a7290 */ /* 0x000fe4000fffe1ff */
[----:B--2---:R-:W-:Y:S01]  /*2e80*/  UISETP.GE.AND UP3, UPT, UR4, 0x1, UPT ;  /* 0x000000010400788c */ /* 0x004fe2000bf66270 */
[----:B-1----:R-:W-:-:S15]  /*2e90*/  R2UR UR19, R0 ;  /* 0x00000000001372ca */ /* 0x002fde00000e0000 */
.L_x_59:
[----:B------:R-:W-:Y:S02]  /*2ea0*/  LEA R0, R10, UR6, 0x3 ;  /* 0x000000060a007c11 */ /* 0x000fe4000f8e18ff */
[----:B------:R-:W-:Y:S02]  /*2eb0*/  SHF.L.U32 R2, R9, 0x1f, RZ ;  /* 0x0000001f09027819 */ /* 0x000fe400000006ff */
[----:B------:R-:W-:Y:S01]  /*2ec0*/  PLOP3.LUT P0, PT, PT, PT, UP3, 0x80, 0x8 ;  /* 0x000000000008781c */ /* 0x000fe20003f0f038 */
[----:B------:R-:W-:Y:S01]  /*2ed0*/  VIADD R3, R0, 0x90 ;  /* 0x0000009000037836 */ /* 0x000fe20000000000 */
[----:B-1----:R-:W1:Y:S02]  /*2ee0*/  SYNCS.PHASECHK.TRANS64.TRYWAIT P1, [R0+URZ+0x80], R2 ;  /* 0x00008002000075a7 */ /* 0x002e6400080211ff */
[----:B-1--4-:R-:W-:Y:S09]  /*2ef0*/  @!P1 BRA `(.L_x_53) ;  /* 0x0000004000589947 */ /* 0x012ff20003800000 */
.L_x_130:
[----:B------:R-:W-:Y:S01]  /*2f00*/  LEA R4, R10, UR6, 0x4 ;  /* 0x000000060a047c11 */ /* 0x000fe2000f8e20ff */
[----:B------:R-:W-:Y:S01]  /*2f10*/  @UP3 ULEA UR4, UR17, UR6, 0x3 ;  /* 0x0000000611043291 */ /* 0x000fe2000f8e18ff */
[----:B------:R-:W-:Y:S01]  /*2f20*/  PLOP3.LUT P2, PT, PT, PT, PT, 0x80, 0x8 ;  /* 0x000000000008781c */ /* 0x000fe20003f4f070 */
[----:B------:R-:W-:Y:S01]  /*2f30*/  ULEA UR8, UR18, UR6, 0x3 ;  /* 0x0000000612087291 */ /* 0x000fe2000f8e18ff */
[----:B------:R-:W-:Y:S02]  /*2f40*/  PRMT R3, RZ, 0x654, R3 ;  /* 0x00000654ff037816 */ /* 0x000fe40000000003 */
[----:B------:R-:W2:Y:S01]  /*2f50*/  LDS.128 R4, [R4+0x110] ;  /* 0x0001100004047984 */ /* 0x000ea20000000c00 */
[----:B-1----:R-:W-:Y:S02]  /*2f60*/  @P0 SHF.L.U32 R2, R8, 0x1f, RZ ;  /* 0x0000001f08020819 */ /* 0x002fe400000006ff */
[----:B------:R-:W-:Y:S01]  /*2f70*/  SHF.L.U32 R0, R11, 0x1f, RZ ;  /* 0x0000001f0b007819 */ /* 0x000fe200000006ff */
[----:B------:R-:W-:Y:S01]  /*2f80*/  @!PT LDS RZ, [RZ] ;  /* 0x00000000fffff984 */ /* 0x000fe20000000800 */
[----:B------:R-:W-:Y:S01]  /*2f90*/  @!PT LDS RZ, [RZ] ;  /* 0x00000000fffff984 */ /* 0x000fe20000000800 */
[----:B------:R-:W-:Y:S01]  /*2fa0*/  @!PT LDS RZ, [RZ] ;  /* 0x00000000fffff984 */ /* 0x000fe20000000800 */
[----:B------:R-:W-:Y:S01]  /*2fb0*/  @!PT LDS RZ, [RZ] ;  /* 0x00000000fffff984 */ /* 0x000fe20000000800 */
[----:B------:R1:W-:Y:S06]  /*2fc0*/  MEMBAR.ALL.CTA ;  /* 0x0000000000007992 */ /* 0x0003ec0000008000 */
[----:B-1----:R-:W1:Y:S02]  /*2fd0*/  FENCE.VIEW.ASYNC.S ;  /* 0x00000000000073c6 */ /* 0x002e640000000000 */
[----:B-1----:R1:W-:Y:S01]  /*2fe0*/  SYNCS.ARRIVE.TRANS64.RED.A1T0 RZ, [R3+URZ], RZ ;  /* 0x000000ff03ff79a7 */ /* 0x0023e200081004ff */
[----:B------:R1:W4:Y:S01]  /*2ff0*/  @P0 SYNCS.PHASECHK.TRANS64.TRYWAIT P2, [UR4], R2 ;  /* 0x00000002ff0005a7 */ /* 0x0003220008041104 */
[----:B------:R-:W-:Y:S01]  /*3000*/  ULEA.HI UR4, UR18, UR18, URZ, 0x1 ;  /* 0x0000001212047291 */ /* 0x000fe2000f8f08ff */
[----:B--2---:R-:W-:-:S03]  /*3010*/  LOP3.LUT P1, RZ, R6, 0x1, RZ, 0xc0, !PT ;  /* 0x0000000106ff7812 */ /* 0x004fc6000782c0ff */
[----:B------:R-:W-:Y:S02]  /*3020*/  USHF.L.U32 UR9, UR4, 0x5, URZ ;  /* 0x0000000504097899 */ /* 0x000fe400080006ff */
[----:B------:R-:W-:Y:S02]  /*3030*/  ULOP3.LUT UR4, UR4, 0xffe, URZ, 0xc0, !UPT ;  /* 0x00000ffe04047892 */ /* 0x000fe4000f8ec0ff */
[----:B------:R-:W-:Y:S02]  /*3040*/  ULOP3.LUT UR9, UR9, 0xffffffc0, URZ, 0xc0, !UPT ;  /* 0xffffffc009097892 */ /* 0x000fe4000f8ec0ff */
[----:B------:R-:W-:Y:S02]  /*3050*/  UIADD3 UR4, UPT, UPT, -UR4, UR18, URZ ;  /* 0x0000001204047290 */ /* 0x000fe4000fffe1ff */
[----:B------:R-:W-:Y:S01]  /*3060*/  UIADD3 UR9, UPT, UPT, UR19, UR9, URZ ;  /* 0x0000000913097290 */ /* 0x000fe2000fffe0ff */
[----:B------:R-:W2:Y:S03]  /*3070*/  SYNCS.PHASECHK.TRANS64.TRYWAIT P0, [UR8+0xc0], R0 ;  /* 0x0000c000ff0075a7 */ /* 0x000ea60008001108 */
[----:B------:R-:W-:Y:S01]  /*3080*/  ULEA UR9, UR4, UR9, 0x14 ;  /* 0x0000000904097291 */ /* 0x000fe2000f8ea0ff */
[----:B-12-4-:R-:W-:Y:S11]  /*3090*/  @!P0 BRA `(.L_x_54) ;  /* 0x0000004000048947 */ /* 0x016ff60003800000 */
.L_x_132:
[----:B------:R-:W-:Y:S01]  /*30a0*/  IADD3 R10, PT, PT, R10, 0x1, RZ ;  /* 0x000000010a0a7810 */ /* 0x000fe20007ffe0ff */
[----:B------:R-:W-:Y:S06]  /*30b0*/  BRA.U !UP3, `(.L_x_55) ;  /* 0x000000010b987547 */ /* 0x000fec000b800000 */
[----:B------:R-:W-:Y:S01]  /*30c0*/  UPLOP3.LUT UP4, UPT, UPT, UPT, UPT, 0x40, 0x4 ;  /* 0x000000000004789c */ /* 0x000fe20003f8e870 */
[----:B------:R-:W-:Y:S01]  /*30d0*/  UMOV UR16, UR10 ;  /* 0x0000000a00107c82 */ /* 0x000fe20008000000 */
[----:B------:R-:W-:Y:S01]  /*30e0*/  UMOV UR15, UR5 ;  /* 0x00000005000f7c82 */ /* 0x000fe20008000000 */
[----:B------:R-:W-:-:S08]  /*30f0*/  UMOV UR14, UR17 ;  /* 0x00000011000e7c82 */ /* 0x000fd00008000000 */
.L_x_58:
[----:B------:R-:W-:Y:S02]  /*3100*/  UIADD3 UR16, UPT, UPT, UR16, 0x1, URZ ;  /* 0x0000000110107890 */ /* 0x000fe4000fffe0ff */
[----:B--2---:R-:W-:Y:S02]  /*3110*/  ULEA UR7, UR14, UR6, 0x3 ;  /* 0x000000060e077291 */ /* 0x004fe4000f8e18ff */
[----:B------:R-:W-:Y:S01]  /*3120*/  UISETP.NE.AND UP0, UPT, UR16, URZ, UPT ;  /* 0x000000ff1000728c */ /* 0x000fe2000bf05270 */
[----:B----4-:R-:W-:Y:S10]  /*3130*/  @P2 BRA `(.L_x_56) ;  /* 0x00000000000c2947 */ /* 0x010ff40003800000 */
[----:B-1----:R-:W-:Y:S04]  /*3140*/  SHF.L.U32 R2, R8, 0x1f, RZ ;  /* 0x0000001f08027819 */ /* 0x002fe800000006ff */
[----:B------:R-:W1:Y:S02]  /*3150*/  SYNCS.PHASECHK.TRANS64.TRYWAIT P0, [UR7], R2 ;  /* 0x00000002ff0075a7 */ /* 0x000e640008001107 */
[----:B-1----:R-:W-:Y:S05]  /*3160*/  @!P0 BRA `(.L_x_57) ;  /* 0x0000003c00e88947 */ /* 0x002fea0003800000 */
.L_x_56:
[----:B------:R-:W-:Y:S01]  /*3170*/  UISETP.NE.AND UP1, UPT, UR15, 0x1, UPT ;  /* 0x000000010f00788c */ /* 0x000fe2000bf25270 */
[----:B------:R-:W-:Y:S01]  /*3180*/  PLOP3.LUT P2, PT, PT, PT, PT, 0x80, 0x8 ;  /* 0x000000000008781c */ /* 0x000fe20003f4f070 */
[----:B------:R-:W-:Y:S02]  /*3190*/  UIADD3 UR17, UPT, UPT, UR14, 0x1, URZ ;  /* 0x000000010e117890 */ /* 0x000fe4000fffe0ff */
[----:B------:R-:W-:Y:S02]  /*31a0*/  ULEA UR24, UR14, UR12, 0x8 ;  /* 0x0000000c0e187291 */ /* 0x000fe4000f8e40ff */
[----:B------:R-:W-:Y:S01]  /*31b0*/  UISETP.NE.AND UP2, UPT, UR17, 0x4, UPT ;  /* 0x000000041100788c */ /* 0x000fe2000bf45270 */
[----:B------:R-:W-:Y:S01]  /*31c0*/  PLOP3.LUT P0, PT, PT, PT, UP1, 0x80, 0x8 ;  /* 0x000000000008781c */ /* 0x000fe20003f0f018 */
[----:B------:R-:W-:Y:S02]  /*31d0*/  ULEA UR26, UR14, UR11, 0x8 ;  /* 0x0000000b0e1a7291 */ /* 0x000fe4000f8e40ff */
[----:B------:R-:W-:Y:S02]  /*31e0*/  USEL UR13, URZ, 0x1, UP2 ;  /* 0x00000001ff0d7887 */ /* 0x000fe40009000000 */
[----:B------:R-:W-:Y:S02]  /*31f0*/  USEL UR17, UR17, URZ, UP2 ;  /* 0x000000ff11117287 */ /* 0x000fe40009000000 */
[----:B------:R-:W-:Y:S02]  /*3200*/  UIADD3 UR30, UPT, UPT, UR24, 0x2, URZ ;  /* 0x00000002181e7890 */ /* 0x000fe4000fffe0ff */
[----:B------:R-:W-:Y:S01]  /*3210*/  @UP1 ULEA UR4, UR17, UR6, 0x3 ;  /* 0x0000000611041291 */ /* 0x000fe2000f8e18ff */
[----:B------:R-:W-:Y:S01]  /*3220*/  LOP3.LUT R8, R8, UR13, RZ, 0x3c, !PT ;  /* 0x0000000d08087c12 */ /* 0x000fe2000f8e3cff */
[----:B------:R-:W-:Y:S02]  /*3230*/  UIADD3 UR28, UPT, UPT, UR26, 0x2, URZ ;  /* 0x000000021a1c7890 */ /* 0x000fe4000fffe0ff */
[----:B------:R-:W-:Y:S01]  /*3240*/  UIADD3 UR7, UPT, UPT, UR7, 0x20, URZ ;  /* 0x0000002007077890 */ /* 0x000fe2000fffe0ff */
[----:B-1----:R-:W-:Y:S01]  /*3250*/  @P0 SHF.L.U32 R0, R8, 0x1f, RZ ;  /* 0x0000001f08000819 */ /* 0x002fe200000006ff */
[----:B------:R-:W-:Y:S01]  /*3260*/  UMOV UR25, 0x80004020 ;  /* 0x8000402000197882 */ /* 0x000fe20000000000 */
[----:B------:R-:W-:Y:S01]  /*3270*/  UMOV UR27, 0x80004020 ;  /* 0x80004020001b7882 */ /* 0x000fe20000000000 */
[----:B------:R-:W-:Y:S01]  /*3280*/  UMOV UR31, 0x80004020 ;  /* 0x80004020001f7882 */ /* 0x000fe20000000000 */
[----:B------:R2:W4:Y:S01]  /*3290*/  @P0 SYNCS.PHASECHK.TRANS64.TRYWAIT P2, [UR4], R0 ;  /* 0x00000000ff0005a7 */ /* 0x0005220008041104 */
[----:B------:R-:W-:Y:S01]  /*32a0*/  UIADD3 UR15, UPT, UPT, UR15, -0x1, URZ ;  /* 0xffffffff0f0f7890 */ /* 0x000fe2000fffe0ff */
[----:B------:R2:W-:Y:S01]  /*32b0*/  UTCHMMA gdesc[UR26], gdesc[UR24], tmem[UR9], tmem[UR22], idesc[UR23], UP4 ;  /* 0x00ff16181a0075ea */ /* 0x0005e2000a000009 */
[----:B------:R-:W-:Y:S01]  /*32c0*/  UPLOP3.LUT UP4, UPT, UPT, UPT, UPT, 0x80, 0x8 ;  /* 0x000000000008789c */ /* 0x000fe20003f8f070 */
[----:B------:R-:W-:Y:S01]  /*32d0*/  UMOV UR29, 0x80004020 ;  /* 0x80004020001d7882 */ /* 0x000fe20000000000 */
[----:B------:R-:W-:Y:S01]  /*32e0*/  UMOV UR14, UR17 ;  /* 0x00000011000e7c82 */ /* 0x000fe20008000000 */
[----:B------:R2:W-:Y:S01]  /*32f0*/  UTCHMMA gdesc[UR28], gdesc[UR30], tmem[UR9], tmem[UR20], idesc[UR21], UPT ;  /* 0x00ff141e1c0075ea */ /* 0x0005e2000b800009 */
[----:B------:R2:W-:Y:S01]  /*3300*/  UTCBAR [UR7], URZ ;  /* 0x000000ff070073e9 */ /* 0x0005e200080000ff */
[----:B------:R-:W-:Y:S06]  /*3310*/  BRA.U UP0, `(.L_x_58) ;  /* 0xfffffffd00787547 */ /* 0x000fec000b83ffff */
.L_x_55:
[----:B------:R-:W-:Y:S01]  /*3320*/  UIADD3 UR18, UPT, UPT, UR18, 0x1, URZ ;  /* 0x0000000112127890 */ /* 0x000fe2000fffe0ff */
[C---:B------:R-:W-:Y:S01]  /*3330*/  ISETP.NE.AND P0, PT, R10.reuse, 0x2, PT ;  /* 0x000000020a00780c */ /* 0x040fe20003f05270 */
[----:B------:R-:W-:Y:S02]  /*3340*/  UIADD3 UR8, UPT, UPT, UR8, 0xa0, URZ ;  /* 0x000000a008087890 */ /* 0x000fe4000fffe0ff */
[----:B------:R-:W-:Y:S01]  /*3350*/  UISETP.NE.AND UP0, UPT, UR18, 0x4, UPT ;  /* 0x000000041200788c */ /* 0x000fe2000bf05270 */
[----:B-12---:R-:W-:Y:S02]  /*3360*/  SEL R0, RZ, 0x1, P0 ;  /* 0x00000001ff007807 */ /* 0x006fe40000000000 */
[----:B------:R-:W-:Y:S01]  /*3370*/  SEL R10, R10, RZ, P0 ;  /* 0x000000ff0a0a7207 */ /* 0x000fe20000000000 */
[----:B------:R-:W-:Y:S01]  /*3380*/  USEL UR4, URZ, 0x1, UP0 ;  /* 0x00000001ff047887 */ /* 0x000fe20008000000 */
[----:B------:R-:W-:Y:S01]  /*3390*/  LOP3.LUT R9, R9, R0, RZ, 0x3c, !PT ;  /* 0x0000000009097212 */ /* 0x000fe200078e3cff */
[----:B------:R-:W-:Y:S01]  /*33a0*/  USEL UR18, UR18, URZ, UP0 ;  /* 0x000000ff12127287 */ /* 0x000fe20008000000 */
[----:B------:R1:W-:Y:S03]  /*33b0*/  UTCBAR [UR8], URZ ;  /* 0x000000ff080073e9 */ /* 0x0003e600080000ff */
[----:B------:R-:W-:Y:S01]  /*33c0*/  LOP3.LUT R11, R11, UR4, RZ, 0x3c, !PT ;  /* 0x000000040b0b7c12 */ /* 0x000fe2000f8e3cff */
[----:B------:R-:W-:Y:S07]  /*33d0*/  @P1 BRA `(.L_x_59) ;  /* 0xfffffff800b01947 */ /* 0x000fee000383ffff */
[----:B------:R-:W2:Y:S01]  /*33e0*/  S2UR UR4, SR_CgaCtaId ;  /* 0x00000000000479c3 */ /* 0x000ea20000008800 */
[----:B------:R-:W-:Y:S01]  /*33f0*/  ELECT P0, URZ, PT ;  /* 0x0000000000ff782f */ /* 0x000fe20003800000 */
[----:B------:R-:W-:Y:S01]  /*3400*/  IMAD.MOV.U32 R0, RZ, RZ, 0x1 ;  /* 0x00000001ff007424 */ /* 0x000fe200078e00ff */
[----:B------:R-:W-:Y:S01]  /*3410*/  UIADD3 UR6, UPT, UPT, UR6, 0xc0, URZ ;  /* 0x000000c006067890 */ /* 0x000fe2000fffe0ff */
[----:B------:R-:W-:Y:S01]  /*3420*/  SHF.L.U32 R2, R11, 0x1f, RZ ;  /* 0x0000001f0b027819 */ /* 0x000fe200000006ff */
[----:B------:R-:W-:-:S03]  /*3430*/  UMOV UR5, 0x40 ;  /* 0x0000004000057882 */ /* 0x000fc60000000000 */
[----:B------:R-:W-:Y:S01]  /*3440*/  UVIRTCOUNT.DEALLOC.SMPOOL 0x80 ;  /* 0x000000800000784c */ /* 0x000fe20000000000 */
[----:B--2---:R-:W-:Y:S02]  /*3450*/  ULEA UR4, UR4, UR5, 0x18 ;  /* 0x0000000504047291 */ /* 0x004fe4000f8ec0ff */
[----:B------:R-:W-:-:S07]  /*3460*/  ULEA UR5, UR18, UR6, 0x3 ;  /* 0x0000000612057291 */ /* 0x000fce000f8e18ff */
[----:B------:R2:W-:Y:S02]  /*3470*/  @P0 STS.U8 [UR4+0x1c], R0 ;  /* 0x00001c00ff000988 */ /* 0x0005e40008000004 */
[----:B------:R-:W3:Y:S02]  /*3480*/  SYNCS.PHASECHK.TRANS64.TRYWAIT P0, [UR5], R2 ;  /* 0x00000002ff0075a7 */ /* 0x000ee40008001105 */
[----:B--23--:R-:W-:Y:S05]  /*3490*/  @!P0 BRA `(.L_x_60) ;  /* 0x0000003c00348947 */ /* 0x00cfea0003800000 */
.L_x_135:
[----:B------:R-:W-:-:S04]  /*34a0*/  UIADD3 UR7, UPT, UPT, UR18, 0x1, URZ ;  /* 0x0000000112077890 */ /* 0x000fc8000fffe0ff */
[----:B------:R-:W-:-:S04]  /*34b0*/  UISETP.NE.AND UP0, UPT, UR7, 0x4, UPT ;  /* 0x000000040700788c */ /* 0x000fc8000bf05270 */
[----:B-1----:R-:W-:Y:S02]  /*34c0*/  USEL UR8, URZ, 0x1, UP0 ;  /* 0x00000001ff087887 */ /* 0x002fe40008000000 */
[----:B------:R-:W-:-:S04]  /*34d0*/  USEL UR7, UR7, URZ, UP0 ;  /* 0x000000ff07077287 */ /* 0x000fc80008000000 */
[----:B------:R-:W-:Y:S01]  /*34e0*/  ULEA UR5, UR7, UR6, 0x3 ;  /* 0x0000000607057291 */ /* 0x000fe2000f8e18ff */
[----:B--2---:R-:W-:-:S04]  /*34f0*/  LOP3.LUT R2, R11, UR8, RZ, 0x3c, !PT ;  /* 0x000000080b027c12 */ /* 0x004fc8000f8e3cff */
[----:B------:R-:W-:-:S04]  /*3500*/  SHF.L.U32 R3, R2, 0x1f, RZ ;  /* 0x0000001f02037819 */ /* 0x000fc800000006ff */
[----:B------:R-:W1:Y:S02]  /*3510*/  SYNCS.PHASECHK.TRANS64.TRYWAIT P0, [UR5], R3 ;  /* 0x00000003ff0075a7 */ /* 0x000e640008001105 */
[----:B-1----:R-:W-:Y:S05]  /*3520*/  @!P0 BRA `(.L_x_61) ;  /* 0x0000003c00288947 */ /* 0x002fea0003800000 */
.L_x_137:
        /* <DEDUP_REMOVED lines=9> */
.L_x_139:
[----:B------:R-:W-:-:S04]  /*35c0*/  UIADD3 UR7, UPT, UPT, UR7, 0x1, URZ ;  /* 0x0000000107077890 */ /* 0x000fc8000fffe0ff */
[----:B------:R-:W-:-:S04]  /*35d0*/  UISETP.NE.AND UP0, UPT, UR7, 0x4, UPT ;  /* 0x000000040700788c */ /* 0x000fc8000bf05270 */
[----:B------:R-:W-:Y:S02]  /*35e0*/  USEL UR5, URZ, 0x1, UP0 ;  /* 0x00000001ff057887 */ /* 0x000fe40008000000 */
[----:B------:R-:W-:-:S04]  /*35f0*/  USEL UR7, UR7, URZ, UP0 ;  /* 0x000000ff07077287 */ /* 0x000fc80008000000 */
[----:B------:R-:W-:Y:S01]  /*3600*/  ULEA UR7, UR7, UR6, 0x3 ;  /* 0x0000000607077291 */ /* 0x000fe2000f8e18ff */
[----:B------:R-:W-:-:S04]  /*3610*/  LOP3.LUT R2, R2, UR5, RZ, 0x3c, !PT ;  /* 0x0000000502027c12 */ /* 0x000fc8000f8e3cff */
[----:B------:R-:W-:-:S04]  /*3620*/  SHF.L.U32 R2, R2, 0x1f, RZ ;  /* 0x0000001f02027819 */ /* 0x000fc800000006ff */
[----:B------:R-:W2:Y:S02]  /*3630*/  SYNCS.PHASECHK.TRANS64.TRYWAIT P0, [UR7], R2 ;  /* 0x00000002ff0075a7 */ /* 0x000ea40008001107 */
[----:B--2---:R-:W-:Y:S05]  /*3640*/  @!P0 BRA `(.L_x_63) ;  /* 0x0000003c00108947 */ /* 0x004fea0003800000 */
.L_x_141:
[----:B------:R-:W-:Y:S01]  /*3650*/  NOP ;  /* 0x0000000000007918 */ /* 0x000fe20000000000 */
[----:B-1----:R-:W1:Y:S01]  /*3660*/  LDS R0, [UR4+0x14] ;  /* 0x00001404ff007984 */ /* 0x002e620008000800 */
[----:B------:R-:W-:Y:S01]  /*3670*/  ULOP3.LUT UR6, UR19, 0xffff, URZ, 0xc0, !UPT ;  /* 0x0000ffff13067892 */ /* 0x000fe2000f8ec0ff */
[----:B------:R-:W-:Y:S01]  /*3680*/  UMOV UR8, 0xffff ;  /* 0x0000ffff00087882 */ /* 0x000fe20000000000 */
[----:B------:R-:W-:Y:S02]  /*3690*/  UMOV UR5, 0x1 ;  /* 0x0000000100057882 */ /* 0x000fe40000000000 */
[----:B------:R-:W-:-:S04]  /*36a0*/  USHF.R.U32.HI UR6, URZ, 0x5, UR6 ;  /* 0x00000005ff067899 */ /* 0x000fc80008011606 */
[----:B------:R-:W-:Y:S02]  /*36b0*/  USHF.L.U32 UR8, UR8, UR6, URZ ;  /* 0x0000000608087299 */ /* 0x000fe400080006ff */
[----:B------:R-:W-:-:S04]  /*36c0*/  USHF.L.U32 UR5, UR5, UR6, URZ ;  /* 0x0000000605057299 */ /* 0x000fc800080006ff */
[----:B-1----:R-:W-:-:S04]  /*36d0*/  LOP3.LUT R0, R0, UR8, RZ, 0xc0, !PT ;  /* 0x0000000800007c12 */ /* 0x002fc8000f8ec0ff */
[----:B------:R-:W-:-:S13]  /*36e0*/  ISETP.NE.AND P0, PT, R0, UR8, PT ;  /* 0x0000000800007c0c */ /* 0x000fda000bf05270 */
[----:B------:R-:W-:Y:S05]  /*36f0*/  @P0 BRA `(.L_x_64) ;  /* 0x0000000000580947 */ /* 0x000fea0003800000 */
[----:B------:R-:W1:Y:S02]  /*3700*/  LDS R0, [UR4+0x18] ;  /* 0x00001804ff007984 */ /* 0x000e640008000800 */
[----:B-1----:R-:W-:-:S04]  /*3710*/  LOP3.LUT R0, R0, UR5, RZ, 0xc0, !PT ;  /* 0x0000000500007c12 */ /* 0x002fc8000f8ec0ff */
[----:B------:R-:W-:-:S13]  /*3720*/  ISETP.NE.AND P0, PT, R0, UR5, PT ;  /* 0x0000000500007c0c */ /* 0x000fda000bf05270 */
[----:B------:R-:W-:Y:S05]  /*3730*/  @P0 BRA `(.L_x_65) ;  /* 0x00000000003c0947 */ /* 0x000fea0003800000 */
[----:B------:R-:W1:Y:S01]  /*3740*/  S2R R2, SR_LANEID ;  /* 0x0000000000027919 */ /* 0x000e620000000000 */
[----:B------:R-:W-:Y:S01]  /*3750*/  ULOP3.LUT UR8, URZ, UR8, URZ, 0x33, !UPT ;  /* 0x00000008ff087292 */ /* 0x000fe2000f8e33ff */
[----:B------:R-:W-:Y:S02]  /*3760*/  VOTEU.ANY UR7, UPT, PT ;  /* 0x0000000000077886 */ /* 0x000fe400038e0100 */
[----:B------:R-:W-:-:S03]  /*3770*/  UFLO.U32 UR7, UR7 ;  /* 0x00000007000772bd */ /* 0x000fc600080e0000 */
[----:B------:R-:W-:-:S04]  /*3780*/  IMAD.U32 R0, RZ, RZ, UR8 ;  /* 0x00000008ff007e24 */ /* 0x000fc8000f8e00ff */
[----:B------:R2:W3:Y:S02]  /*3790*/  REDUX UR6, R0 ;  /* 0x00000000000673c4 */ /* 0x0004e40000000000 */
[----:B------:R1:W-:Y:S02]  /*37a0*/  UTCATOMSWS.AND URZ, UR8 ;  /* 0x0000000800ff79e3 */ /* 0x0003e40008000000 */
[----:B-1----:R-:W-:Y:S02]  /*37b0*/  ISETP.EQ.U32.AND P0, PT, R2, UR7, PT ;  /* 0x0000000702007c0c */ /* 0x002fe4000bf02070 */
[----:B--2---:R-:W-:Y:S02]  /*37c0*/  LOP3.LUT R0, RZ, UR5, RZ, 0x33, !PT ;  /* 0x00000005ff007c12 */ /* 0x004fe4000f8e33ff */
[----:B---3--:R-:W-:Y:S02]  /*37d0*/  MOV R2, UR6 ;  /* 0x0000000600027c02 */ /* 0x008fe40008000f00 */
[----:B------:R-:W1:Y:S07]  /*37e0*/  REDUX UR5, R0 ;  /* 0x00000000000573c4 */ /* 0x000e6e0000000000 */
[----:B------:R2:W-:Y:S01]  /*37f0*/  @P0 ATOMS.AND RZ, [UR4+0x14], R2 ;  /* 0x00001402ffff098c */ /* 0x0005e2000a800004 */
[----:B-1----:R-:W-:-:S05]  /*3800*/  IMAD.U32 R0, RZ, RZ, UR5 ;  /* 0x00000005ff007e24 */ /* 0x002fca000f8e00ff */
[----:B------:R2:W-:Y:S01]  /*3810*/  @P0 ATOMS.AND RZ, [UR4+0x18], R0 ;  /* 0x00001800ffff098c */ /* 0x0005e2000a800004 */
[----:B------:R-:W-:Y:S05]  /*3820*/  BRA `(.L_x_66) ;  /* 0x0000000000147947 */ /* 0x000fea0003800000 */
.L_x_65:
[----:B------:R-:W-:Y:S02]  /*3830*/  MOV R2, 0x3850 ;  /* 0x0000385000027802 */ /* 0x000fe40000000f00 */
[----:B----45:R-:W-:Y:S05]  /*3840*/  CALL.REL.NOINC `($__internal_0_$__cuda_sm10x_tcgen05_guardrail_trap_col_being_dealloced_not_returned_by_alloc) ;  /* 0x0000003c00847944 */ /* 0x030fea0003c00000 */
[----:B------:R-:W-:Y:S05]  /*3850*/  BRA `(.L_x_66) ;  /* 0x0000000000087947 */ /* 0x000fea0003800000 */
.L_x_64:
[----:B------:R-:W-:Y:S02]  /*3860*/  MOV R2, 0x3880 ;  /* 0x0000388000027802 */ /* 0x000fe40000000f00 */
[----:B----45:R-:W-:Y:S05]  /*3870*/  CALL.REL.NOINC `($__internal_2_$__cuda_sm10x_tcgen05_guardrail_trap_unallocated_columns_being_dealloced) ;  /* 0x0000003c00907944 */ /* 0x030fea0003c00000 */
.L_x_66:
[----:B------:R-:W-:Y:S01]  /*3880*/  NOP ;  /* 0x0000000000007918 */ /* 0x000fe20000000000 */
[----:B------:R-:W-:Y:S05]  /*3890*/  EXIT ;  /* 0x000000000000794d */ /* 0x000fea0003800000 */
.L_x_48:
[----:B------:R-:W-:-:S09]  /*38a0*/  UISETP.NE.OR UP2, UPT, UR8, 0x3, !UP2 ;  /* 0x000000030800788c */ /* 0x000fd2000d745670 */
[----:B------:R-:W-:Y:S05]  /*38b0*/  BRA.U UP2, `(.L_x_67) ;  /* 0x0000000d02ac7547 */ /* 0x000fea000b800000 */
[----:B------:R-:W1:Y:S01]  /*38c0*/  LDC R0, c[0x0][0xb30] ;  /* 0x0002cc00ff007b82 */ /* 0x000e620000000800 */
[----:B------:R-:W2:Y:S01]  /*38d0*/  LDCU.64 UR8, c[0x0][0x888] ;  /* 0x00011100ff0877ac */ /* 0x000ea20008000a00 */
[----:B------:R-:W-:Y:S01]  /*38e0*/  IMAD.MOV.U32 R32, RZ, RZ, 0x1 ;  /* 0x00000001ff207424 */ /* 0x000fe200078e00ff */
[----:B------:R-:W-:Y:S01]  /*38f0*/  CS2R R28, SRZ ;  /* 0x00000000001c7805 */ /* 0x000fe2000001ff00 */
[----:B------:R-:W-:Y:S01]  /*3900*/  IMAD.MOV.U32 R25, RZ, RZ, 0x1000 ;  /* 0x00001000ff197424 */ /* 0x000fe200078e00ff */
[----:B------:R-:W4:Y:S03]  /*3910*/  LDCU.64 UR4, c[0x0][0x890] ;  /* 0x00011200ff0477ac */ /* 0x000f260008000a00 */
[----:B------:R-:W3:Y:S01]  /*3920*/  LDC R24, c[0x0][0x370] ;  /* 0x0000dc00ff187b82 */ /* 0x000ee20000000800 */
[----:B------:R-:W-:Y:S01]  /*3930*/  UMOV UR7, 0x400 ;  /* 0x0000040000077882 */ /* 0x000fe20000000000 */
[----:B------:R-:W-:-:S02]  /*3940*/  UPLOP3.LUT UP1, UPT, UPT, UPT, UPT, 0x40, 0x4 ;  /* 0x000000000004789c */ /* 0x000fc40003f2e870 */
[----:B------:R-:W-:Y:S01]  /*3950*/  ULEA UR7, UR37, UR7, 0x18 ;  /* 0x0000000725077291 */ /* 0x000fe2000f8ec0ff */
[----:B------:R-:W-:-:S03]  /*3960*/  UMOV UR13, URZ ;  /* 0x000000ff000d7c82 */ /* 0x000fc60008000000 */
[----:B------:R-:W3:Y:S01]  /*3970*/  LDC R3, c[0x0][0xb0c] ;  /* 0x0002c300ff037b82 */ /* 0x000ee20000000800 */
[----:B--2---:R-:W-:Y:S02]  /*3980*/  UISETP.NE.U32.AND UP3, UPT, UR8, URZ, UPT ;  /* 0x000000ff0800728c */ /* 0x004fe4000bf65070 */
[----:B----4-:R-:W-:-:S05]  /*3990*/  UISETP.NE.U32.AND UP4, UPT, UR4, URZ, UPT ;  /* 0x000000ff0400728c */ /* 0x010fca000bf85070 */
[----:B------:R-:W2:Y:S01]  /*39a0*/  LDC R22, c[0x0][0xb20] ;  /* 0x0002c800ff167b82 */ /* 0x000ea20000000800 */
[----:B-1----:R-:W-:Y:S01]  /*39b0*/  ISETP.NE.AND P1, PT, R0, 0x1, PT ;  /* 0x000000010000780c */ /* 0x002fe20003f25270 */
[----:B------:R-:W-:Y:S02]  /*39c0*/  UISETP.NE.AND.EX UP3, UPT, UR9, URZ, UPT, UP3 ;  /* 0x000000ff0900728c */ /* 0x000fe4000bf65330 */
[----:B------:R-:W-:-:S04]  /*39d0*/  UISETP.NE.AND.EX UP4, UPT, UR5, URZ, UPT, UP4 ;  /* 0x000000ff0500728c */ /* 0x000fc8000bf85340 */
[----:B------:R-:W1:Y:S08]  /*39e0*/  LDC.64 R30, c[0x0][0x348] ;  /* 0x0000d200ff1e7b82 */ /* 0x000e700000000a00 */
[----:B------:R-:W4:Y:S08]  /*39f0*/  LDC.64 R14, c[0x0][0xb10] ;  /* 0x0002c400ff0e7b82 */ /* 0x000f300000000a00 */
[----:B------:R-:W1:Y:S08]  /*3a00*/  LDC.64 R6, c[0x0][0xb18] ;  /* 0x0002c600ff067b82 */ /* 0x000e700000000a00 */
[----:B------:R-:W1:Y:S08]  /*3a10*/  LDC.64 R4, c[0x0][0xb28] ;  /* 0x0002ca00ff047b82 */ /* 0x000e700000000a00 */
[----:B--23--:R-:W1:Y:S02]  /*3a20*/  LDC R23, c[0x0][0x374] ;  /* 0x0000dd00ff177b82 */ /* 0x00ce640000000800 */
.L_x_76:
[C---:B------:R-:W-:Y:S02]  /*3a30*/  LEA R0, R29.reuse, UR7, 0x3 ;  /* 0x000000071d007c11 */ /* 0x040fe4000f8e18ff */
[----:B------:R-:W-:Y:S02]  /*3a40*/  SHF.L.U32 R2, R28, 0x1f, RZ ;  /* 0x0000001f1c027819 */ /* 0x000fe400000006ff */
[----:B------:R-:W-:Y:S02]  /*3a50*/  LEA R16, R29, UR7, 0x4 ;  /* 0x000000071d107c11 */ /* 0x000fe4000f8e20ff */
[----:B--2---:R-:W2:Y:S02]  /*3a60*/  SYNCS.PHASECHK.TRANS64.TRYWAIT P0, [R0+URZ+0x80], R2 ;  /* 0x00008002000075a7 */ /* 0x004ea400080011ff */
[----:B--2---:R-:W-:Y:S05]  /*3a70*/  @!P0 BRA `(.L_x_68) ;  /* 0x00000038001c8947 */ /* 0x004fea0003800000 */
.L_x_142:
[----:B------:R-:W-:Y:S01]  /*3a80*/  ISETP.GE.AND P0, PT, R26, 0x1, PT ;  /* 0x000000011a00780c */ /* 0x000fe20003f06270 */
[----:B------:R-:W3:Y:S01]  /*3a90*/  LDS.128 R16, [R16+0x110] ;  /* 0x0001100010107984 */ /* 0x000ee20000000c00 */
[----:B--2---:R-:W-:Y:S01]  /*3aa0*/  VIADD R0, R0, 0x90 ;  /* 0x0000009000007836 */ /* 0x004fe20000000000 */
[----:B------:R-:W-:Y:S01]  /*3ab0*/  @!PT LDS RZ, [RZ] ;  /* 0x00000000fffff984 */ /* 0x000fe20000000800 */
[----:B------:R-:W-:Y:S01]  /*3ac0*/  @!PT LDS RZ, [RZ] ;  /* 0x00000000fffff984 */ /* 0x000fe20000000800 */
[----:B------:R-:W-:Y:S01]  /*3ad0*/  @!PT LDS RZ, [RZ] ;  /* 0x00000000fffff984 */ /* 0x000fe20000000800 */
[----:B------:R-:W-:Y:S01]  /*3ae0*/  @!PT LDS RZ, [RZ] ;  /* 0x00000000fffff984 */ /* 0x000fe20000000800 */
[----:B------:R2:W-:Y:S06]  /*3af0*/  MEMBAR.ALL.CTA ;  /* 0x0000000000007992 */ /* 0x0005ec0000008000 */
[----:B--2---:R-:W2:Y:S01]  /*3b00*/  FENCE.VIEW.ASYNC.S ;  /* 0x00000000000073c6 */ /* 0x004ea20000000000 */
[----:B------:R-:W-:Y:S04]  /*3b10*/  PRMT R0, RZ, 0x654, R0 ;  /* 0x00000654ff007816 */ /* 0x000fe80000000000 */
[----:B--2---:R2:W-:Y:S01]  /*3b20*/  SYNCS.ARRIVE.TRANS64.RED.A1T0 RZ, [R0+URZ], RZ ;  /* 0x000000ff00ff79a7 */ /* 0x0045e200081004ff */
[----:B---3--:R-:W-:Y:S11]  /*3b30*/  LOP3.LUT P3, RZ, R18, 0x1, RZ, 0xc0, !PT ;  /* 0x0000000112ff7812 */ /* 0x008ff6000786c0ff */
[----:B------:R-:W-:Y:S02]  /*3b40*/  @!UPT UIADD3 URZ, UPT, UPT, URZ, URZ, URZ ;  /* 0x000000fffffff290 */ /* 0x000fe4000fffe0ff */
[----:B------:R-:W-:Y:S02]  /*3b50*/  @P3 MOV R11, R16 ;  /* 0x00000010000b3202 */ /* 0x000fe40000000f00 */
[----:B------:R-:W-:Y:S01]  /*3b60*/  @P3 LOP3.LUT R10, R17, 0xffff, RZ, 0xc0, !PT ;  /* 0x0000ffff110a3812 */ /* 0x000fe200078ec0ff */
[----:B--2---:R-:W-:Y:S06]  /*3b70*/  @!P0 BRA `(.L_x_69) ;  /* 0x0000000000a48947 */ /* 0x004fec0003800000 */
[-C--:B-1----:R-:W-:Y:S01]  /*3b80*/  IMAD.HI.U32 R0, R23, R7.reuse, RZ ;  /* 0x0000000717007227 */ /* 0x082fe200078e00ff */
[----:B------:R-:W-:Y:S02]  /*3b90*/  ISETP.NE.AND P0, PT, R6, 0x1, PT ;  /* 0x000000010600780c */ /* 0x000fe40003f05270 */
[----:B------:R-:W-:Y:S01]  /*3ba0*/  ISETP.NE.AND P2, PT, R26, 0x1, PT ;  /* 0x000000011a00780c */ /* 0x000fe20003f45270 */
[----:B----4-:R-:W-:Y:S01]  /*3bb0*/  IMAD.HI.U32 R9, R24, R14, RZ ;  /* 0x0000000e18097227 */ /* 0x010fe200078e00ff */
[----:B------:R-:W-:Y:S02]  /*3bc0*/  SHF.R.U32.HI R0, RZ, R22, R0 ;  /* 0x00000016ff007219 */ /* 0x000fe40000011600 */
[----:B------:R-:W-:Y:S01]  /*3bd0*/  ISETP.NE.AND P4, PT, R3, 0x1, PT ;  /* 0x000000010300780c */ /* 0x000fe20003f85270 */
[----:B------:R-:W-:Y:S01]  /*3be0*/  IMAD.HI.U32 R13, R10, R7, RZ ;  /* 0x000000070a0d7227 */ /* 0x000fe200078e00ff */
[----:B------:R-:W-:Y:S02]  /*3bf0*/  SHF.R.U32.HI R9, RZ, R15, R9 ;  /* 0x0000000fff097219 */ /* 0x000fe40000011609 */
[----:B------:R-:W-:Y:S01]  /*3c00*/  SEL R0, R23, R0, !P0 ;  /* 0x0000000017007207 */ /* 0x000fe20004000000 */
[----:B------:R-:W-:Y:S01]  /*3c10*/  IMAD.HI.U32 R12, R11, R14, RZ ;  /* 0x0000000e0b0c7227 */ /* 0x000fe200078e00ff */
[----:B------:R-:W-:Y:S03]  /*3c20*/  SEL R9, R24, R9, !P4 ;  /* 0x0000000918097207 */ /* 0x000fe60006000000 */
[-C--:B------:R-:W-:Y:S01]  /*3c30*/  IMAD.HI.U32 R8, R0, R4.reuse, RZ ;  /* 0x0000000400087227 */ /* 0x080fe200078e00ff */
[----:B------:R-:W-:Y:S03]  /*3c40*/  SHF.R.U32.HI R12, RZ, R15, R12 ;  /* 0x0000000fff0c7219 */ /* 0x000fe6000001160c */
[----:B------:R-:W-:Y:S01]  /*3c50*/  IMAD.HI.U32 R2, R9, R4, RZ ;  /* 0x0000000409027227 */ /* 0x000fe200078e00ff */
[-C--:B------:R-:W-:Y:S02]  /*3c60*/  @P2 SHF.R.U32.HI R0, RZ, R5.reuse, R8 ;  /* 0x00000005ff002219 */ /* 0x080fe40000011608 */
[----:B------:R-:W-:Y:S02]  /*3c70*/  SHF.R.U32.HI R8, RZ, R22, R13 ;  /* 0x00000016ff087219 */ /* 0x000fe4000001160d */
[----:B------:R-:W-:Y:S01]  /*3c80*/  @P2 SHF.R.U32.HI R9, RZ, R5, R2 ;  /* 0x00000005ff092219 */ /* 0x000fe20000011602 */
[----:B------:R-:W-:Y:S01]  /*3c90*/  IMAD R0, R26, R0, RZ ;  /* 0x000000001a007224 */ /* 0x000fe200078e02ff */
[----:B------:R-:W-:Y:S02]  /*3ca0*/  SEL R8, R10, R8, !P0 ;  /* 0x000000080a087207 */ /* 0x000fe40004000000 */
[----:B------:R-:W-:Y:S01]  /*3cb0*/  SEL R2, R11, R12, !P4 ;  /* 0x0000000c0b027207 */ /* 0x000fe20006000000 */
[----:B------:R-:W-:Y:S01]  /*3cc0*/  IMAD R12, R26, R9, RZ ;  /* 0x000000091a0c7224 */ /* 0x000fe200078e02ff */
[C---:B------:R-:W-:Y:S01]  /*3cd0*/  ISETP.GE.AND P0, PT, R8.reuse, R0, PT ;  /* 0x000000000800720c */ /* 0x040fe20003f06270 */
[----:B------:R-:W-:Y:S03]  /*3ce0*/  IMAD.HI.U32 R0, R8, R4, RZ ;  /* 0x0000000408007227 */ /* 0x000fe600078e00ff */
[----:B------:R-:W-:Y:S02]  /*3cf0*/  ISETP.GE.OR P0, PT, R2, R12, P0 ;  /* 0x0000000c0200720c */ /* 0x000fe40000706670 */
[-C--:B------:R-:W-:Y:S04]  /*3d00*/  SHF.R.U32.HI R0, RZ, R5.reuse, R0 ;  /* 0x00000005ff007219 */ /* 0x080fe80000011600 */
[----:B------:R-:W-:Y:S05]  /*3d10*/  SEL R13, R8, R0, !P2 ;  /* 0x00000000080d7207 */ /* 0x000fea0005000000 */
[----:B------:R-:W-:Y:S02]  /*3d20*/  IMAD.MOV R12, RZ, RZ, -R13 ;  /* 0x000000ffff0c7224 */ /* 0x000fe400078e0a0d */
[----:B------:R-:W-:Y:S04]  /*3d30*/  @!P0 IMAD.HI.U32 R0, R2, R4, RZ ;  /* 0x0000000402008227 */ /* 0x000fe800078e00ff */
[----:B------:R-:W-:Y:S01]  /*3d40*/  IMAD R12, R26, R12, R8 ;  /* 0x0000000c1a0c7224 */ /* 0x000fe200078e0208 */
[----:B------:R-:W-:Y:S04]  /*3d50*/  @!P0 SHF.R.U32.HI R0, RZ, R5, R0 ;  /* 0x00000005ff008219 */ /* 0x000fe80000011600 */
[----:B------:R-:W-:Y:S04]  /*3d60*/  @!P0 SEL R0, R2, R0, !P2 ;  /* 0x0000000002008207 */ /* 0x000fe80005000000 */
[----:B------:R-:W-:Y:S01]  /*3d70*/  @!P0 IADD3 R13, PT, PT, R13, -R0, RZ ;  /* 0x800000000d0d8210 */ /* 0x000fe20007ffe0ff */
[----:B------:R-:W-:Y:S01]  /*3d80*/  @!P0 IMAD R0, R9, R12, R0 ;  /* 0x0000000c09008224 */ /* 0x000fe200078e0200 */
[----:B------:R-:W-:Y:S01]  /*3d90*/  IADD3 R9, PT, PT, -R8, RZ, RZ ;  /* 0x000000ff08097210 */ /* 0x000fe20007ffe1ff */
[--C-:B------:R-:W-:Y:S02]  /*3da0*/  IMAD.MOV R12, RZ, RZ, -R2.reuse ;  /* 0x000000ffff0c7224 */ /* 0x100fe400078e0a02 */
[----:B------:R-:W-:Y:S02]  /*3db0*/  @!P0 IMAD R8, R13, R26, R2 ;  /* 0x0000001a0d088224 */ /* 0x000fe400078e0202 */
[----:B------:R-:W-:Y:S02]  /*3dc0*/  @!P0 IMAD.MOV.U32 R2, RZ, RZ, R0 ;  /* 0x000000ffff028224 */ /* 0x000fe400078e0000 */
[----:B------:R-:W-:Y:S02]  /*3dd0*/  IMAD R11, R3, R12, R11 ;  /* 0x0000000c030b7224 */ /* 0x000fe400078e020b */
[----:B------:R-:W-:Y:S02]  /*3de0*/  IMAD R10, R6, R9, R10 ;  /* 0x00000009060a7224 */ /* 0x000fe400078e020a */
[----:B------:R-:W-:Y:S02]  /*3df0*/  IMAD R11, R2, R3, R11 ;  /* 0x00000003020b7224 */ /* 0x000fe400078e020b */
[----:B------:R-:W-:Y:S02]  /*3e00*/  IMAD R10, R8, R6, R10 ;  /* 0x00000006080a7224 */ /* 0x000fe400078e020a */
.L_x_69:
[----:B------:R-:W-:Y:S05]  /*3e10*/  BRA.U UP1, `(.L_x_70) ;  /* 0x0000000101107547 */ /* 0x000fea000b800000 */
[----:B------:R-:W-:Y:S04]  /*3e20*/  MOV R2, UR6 ;  /* 0x0000000600027c02 */ /* 0x000fe80008000f00 */
[----:B------:R-:W-:Y:S04]  /*3e30*/  SHF.L.U32 R2, R2, 0x1f, RZ ;  /* 0x0000001f02027819 */ /* 0x000fe800000006ff */
[----:B------:R-:W2:Y:S02]  /*3e40*/  SYNCS.PHASECHK.TRANS64.TRYWAIT P0, [UR7+0x78], R2 ;  /* 0x00007802ff0075a7 */ /* 0x000ea40008001107 */
[----:B--2---:R-:W-:Y:S05]  /*3e50*/  @!P0 BRA `(.L_x_71) ;  /* 0x0000003400388947 */ /* 0x004fea0003800000 */
.L_x_70:
[----:B------:R-:W-:Y:S02]  /*3e60*/  R2UR UR11, R21 ;  /* 0x00000000150b72ca */ /* 0x000fe400000e0000 */
[----:B------:R-:W-:Y:S02]  /*3e70*/  R2UR UR10, R20 ;  /* 0x00000000140a72ca */ /* 0x000fe400000e0000 */
[----:B------:R-:W-:Y:S04]  /*3e80*/  ISETP.NE.U32.AND P2, PT, RZ, UR4, PT ;  /* 0x00000004ff007c0c */ /* 0x000fe8000bf45070 */
[----:B------:R-:W-:Y:S05]  /*3e90*/  ISETP.NE.AND.EX P2, PT, RZ, UR5, PT, P2 ;  /* 0x00000005ff007c0c */ /* 0x000fea000bf45320 */
[----:B------:R-:W-:Y:S02]  /*3ea0*/  USHF.L.U32 UR11, UR11, 0x6, URZ ;  /* 0x000000060b0b7899 */ /* 0x000fe400080006ff */
[----:B------:R-:W-:Y:S01]  /*3eb0*/  USHF.L.U32 UR10, UR10, 0x6, URZ ;  /* 0x000000060a0a7899 */ /* 0x000fe200080006ff */
[----:B------:R-:W-:Y:S11]  /*3ec0*/  BRA.U !UP4, `(.L_x_72) ;  /* 0x000000010c347547 */ /* 0x000ff6000b800000 */
[----:B------:R-:W-:Y:S01]  /*3ed0*/  UPLOP3.LUT UP0, UPT, UPT, UPT, UP3, 0x80, 0x8 ;  /* 0x000000000008789c */ /* 0x000fe20003f0f030 */
[----:B--2---:R-:W-:Y:S02]  /*3ee0*/  HFMA2 R0, -RZ, RZ, 0, 5.9604644775390625e-08 ;  /* 0x00000001ff007431 */ /* 0x004fe400000001ff */
[----:B------:R-:W-:Y:S03]  /*3ef0*/  IMAD.MOV.U32 R60, RZ, RZ, 0x1 ;  /* 0x00000001ff3c7424 */ /* 0x000fe600078e00ff */
[----:B------:R-:W-:Y:S05]  /*3f00*/  PLOP3.LUT P0, PT, PT, PT, UP0, 0x80, 0x8 ;  /* 0x000000000008781c */ /* 0x000fea0003f0f008 */
[----:B------:R-:W2:Y:S01]  /*3f10*/  @UP0 LDCU.64 UR14, c[0x0][0x888] ;  /* 0x00011100ff0e07ac */ /* 0x000ea20008000a00 */
[----:B------:R-:W-:Y:S07]  /*3f20*/  @UP0 UIMAD UR8, UR36, UR4, URZ ;  /* 0x00000004240802a4 */ /* 0x000fee000f8e02ff */
[----:B------:R-:W-:Y:S01]  /*3f30*/  @!P0 PRMT R60, R0, 0x7610, R60 ;  /* 0x00007610003c8816 */ /* 0x000fe2000000003c */
[----:B--2---:R-:W-:Y:S03]  /*3f40*/  @UP0 UIMAD.WIDE UR14, UR8, 0x4, UR14 ;  /* 0x00000004080e08a5 */ /* 0x004fe6000f8e020e */
[----:B------:R-:W2:Y:S03]  /*3f50*/  @!UP0 LDCU UR8, c[0x0][0x880] ;  /* 0x00011000ff0887ac */ /* 0x000ea60008000800 */
[----:B------:R-:W-:Y:S01]  /*3f60*/  IMAD.U32 R8, RZ, RZ, UR14 ;  /* 0x0000000eff087e24 */ /* 0x000fe2000f8e00ff */
[----:B------:R-:W-:Y:S05]  /*3f70*/  MOV R9, UR15 ;  /* 0x0000000f00097c02 */ /* 0x000fea0008000f00 */
[----:B-----5:R3:W5:Y:S02]  /*3f80*/  @P0 LDG.E R35, desc[UR46][R8.64] ;  /* 0x0000002e08230981 */ /* 0x020764000c1e1900 */
[----:B--23--:R-:W-:Y:S07]  /*3f90*/  @!P0 IMAD.U32 R35, RZ, RZ, UR8 ;  /* 0x00000008ff238e24 */ /* 0x00cfee000f8e00ff */
.L_x_72:
[----:B-----5:R-:W-:Y:S01]  /*3fa0*/  @!P2 FSETP.EQ.AND P0, PT, R35, RZ, PT ;  /* 0x000000ff2300a20b */ /* 0x020fe20003f02000 */
[----:B------:R-:W-:Y:S01]  /*3fb0*/  @!UPT UIADD3 URZ, UPT, UPT, URZ, URZ, URZ ;  /* 0x000000fffffff290 */ /* 0x000fe2000fffe0ff */
[----:B------:R-:W-:Y:S11]  /*3fc0*/  @!P2 BRA `(.L_x_73) ;  /* 0x000000000014a947 */ /* 0x000ff60003800000 */
[----:B------:R-:W-:Y:S02]  /*3fd0*/  LOP3.LUT P2, RZ, R60, 0xff, RZ, 0xc0, !PT ;  /* 0x000000ff3cff7812 */ /* 0x000fe4000784c0ff */
[----:B------:R-:W-:Y:S04]  /*3fe0*/  PLOP3.LUT P0, PT, PT, PT, UP0, 0x80, 0x8 ;  /* 0x000000000008781c */ /* 0x000fe80003f0f008 */
[----:B------:R-:W-:Y:S07]  /*3ff0*/  PLOP3.LUT P0, PT, P0, PT, PT, 0x8, 0x80 ;  /* 0x000000000080781c */ /* 0x000fee000070e170 */
[----:B------:R-:W-:Y:S11]  /*4000*/  @P2 FSETP.EQ.AND P0, PT, R35, RZ, PT ;  /* 0x000000ff2300220b */ /* 0x000ff60003f02000 */
[----:B------:R-:W-:Y:S02]  /*4010*/  @!UPT UIADD3 URZ, UPT, UPT, URZ, URZ, URZ ;  /* 0x000000fffffff290 */ /* 0x000fe4000fffe0ff */
.L_x_73:
[----:B------:R-:W-:Y:S01]  /*4020*/  ULEA UR15, UR13, UR7, 0x3 ;  /* 0x000000070d0f7291 */ /* 0x000fe2000f8e18ff */
[----:B------:R-:W-:Y:S02]  /*4030*/  SHF.L.U32 R9, R32, 0x1f, RZ ;  /* 0x0000001f20097819 */ /* 0x000fe400000006ff */
[----:B------:R-:W-:Y:S04]  /*4040*/  ELECT P4, URZ, PT ;  /* 0x0000000000ff782f */ /* 0x000fe80003880000 */
[----:B------:R-:W-:Y:S02]  /*4050*/  PLOP3.LUT P4, PT, P0, P4, PT, 0xf2, 0x2f ;  /* 0x00000000002f781c */ /* 0x000fe40000789e72 */
[----:B------:R-:W3:Y:S11]  /*4060*/  SYNCS.PHASECHK.TRANS64.TRYWAIT P2, [UR15+0x58], R9 ;  /* 0x00005809ff0075a7 */ /* 0x000ef6000804110f */
[----:B-1----:R-:W-:Y:S05]  /*4070*/  @!P4 IADD3 R8, P0, PT, R30, 0x580, RZ ;  /* 0x000005801e08c810 */ /* 0x002fea0007f1e0ff */
[----:B--2---:R-:W-:Y:S01]  /*4080*/  @!P4 IMAD.X R2, RZ, RZ, R31, P0 ;  /* 0x000000ffff02c224 */ /* 0x004fe200000e061f */
[----:B---3--:R-:W-:Y:S07]  /*4090*/  @!P2 BRA `(.L_x_74) ;  /* 0x0000003000c0a947 */ /* 0x008fee0003800000 */
.L_x_145:
[----:B------:R-:W2:Y:S01]  /*40a0*/  LDC.64 R12, c[0x0][0xb18] ;  /* 0x0002c600ff0c7b82 */ /* 0x000ea20000000a00 */
[----:B------:R-:W-:Y:S01]  /*40b0*/  @!P4 R2UR UR8, R2 ;  /* 0x000000000208c2ca */ /* 0x000fe200000e0000 */
[----:B------:R-:W-:Y:S01]  /*40c0*/  VOTEU.ALL UP2, P4 ;  /* 0x0000000000ff7886 */ /* 0x000fe20002040000 */
[----:B------:R-:W-:Y:S01]  /*40d0*/  @!P4 R2UR UR9, R8 ;  /* 0x000000000809c2ca */ /* 0x000fe200000e0000 */
[----:B------:R-:W-:Y:S01]  /*40e0*/  VOTEU.ALL UP1, P4 ;  /* 0x0000000000ff7886 */ /* 0x000fe20002020000 */
[----:B-1----:R-:W-:Y:S03]  /*40f0*/  @!P4 IMAD.MOV.U32 R0, RZ, RZ, 0x1000 ;  /* 0x00001000ff00c424 */ /* 0x002fe600078e00ff */
[----:B------:R-:W1:Y:S01]  /*4100*/  @!P1 LDC R2, c[0x0][0xb0c] ;  /* 0x0002c300ff029b82 */ /* 0x000e620000000800 */
[----:B------:R-:W-:Y:S01]  /*4110*/  UMOV UR20, 0x0 ;  /* 0x0000000000147882 */ /* 0x000fe20000000000 */
[----:B------:R-:W-:Y:S01]  /*4120*/  UMOV UR21, 0x10000000 ;  /* 0x1000000000157882 */ /* 0x000fe20000000000 */
[----:B------:R-:W-:Y:S01]  /*4130*/  UMOV UR12, UR36 ;  /* 0x00000024000c7c82 */ /* 0x000fe20008000000 */
[----:B------:R-:W-:Y:S01]  /*4140*/  UIADD3 UR14, UPT, UPT, UR13, 0x1, URZ ;  /* 0x000000010d0e7890 */ /* 0x000fe2000fffe0ff */
[----:B------:R-:W-:Y:S01]  /*4150*/  @P3 SHF.R.U32.HI R27, RZ, 0x10, R17 ;  /* 0x00000010ff1b3819 */ /* 0x000fe20000011611 */
[----:B------:R-:W-:Y:S02]  /*4160*/  VIADD R29, R29, 0x1 ;  /* 0x000000011d1d7836 */ /* 0x000fe40000000000 */
[----:B------:R-:W-:Y:S01]  /*4170*/  IMAD.U32 R9, RZ, RZ, UR8 ;  /* 0x00000008ff097e24 */ /* 0x000fe2000f8e00ff */
[----:B------:R-:W-:Y:S01]  /*4180*/  @!UP2 ULEA UR8, UR13, UR7, 0xc ;  /* 0x000000070d08a291 */ /* 0x000fe2000f8e60ff */
[----:B------:R-:W-:Y:S01]  /*4190*/  IMAD.U32 R8, RZ, RZ, UR9 ;  /* 0x00000009ff087e24 */ /* 0x000fe2000f8e00ff */
[----:B------:R-:W-:Y:S02]  /*41a0*/  UIADD3 UR9, UPT, UPT, UR15, 0x40, URZ ;  /* 0x000000400f097890 */ /* 0x000fe4000fffe0ff */
[----:B------:R-:W-:Y:S01]  /*41b0*/  @!P4 R2UR UR19, R9 ;  /* 0x000000000913c2ca */ /* 0x000fe200000e0000 */
[----:B------:R-:W-:Y:S01]  /*41c0*/  @!UP2 UIADD3 UR8, UPT, UPT, UR8, 0x200, URZ ;  /* 0x000002000808a890 */ /* 0x000fe2000fffe0ff */
[----:B------:R-:W-:Y:S01]  /*41d0*/  @!P4 R2UR UR18, R8 ;  /* 0x000000000812c2ca */ /* 0x000fe200000e0000 */
[----:B------:R-:W-:Y:S01]  /*41e0*/  UISETP.NE.AND UP5, UPT, UR14, 0x3, UPT ;  /* 0x000000030e00788c */ /* 0x000fe2000bfa5270 */
[----:B------:R-:W3:Y:S01]  /*41f0*/  LDC.64 R8, c[0x0][0xb10] ;  /* 0x0002c400ff087b82 */ /* 0x000ee20000000a00 */
[----:B------:R-:W-:Y:S02]  /*4200*/  UPRMT UR16, UR37, 0x654, UR9 ;  /* 0x0000065425107896 */ /* 0x000fe40008000009 */
[----:B------:R-:W-:Y:S02]  /*4210*/  USEL UR17, URZ, 0x1, UP5 ;  /* 0x00000001ff117887 */ /* 0x000fe4000a800000 */
[----:B------:R-:W-:Y:S04]  /*4220*/  USEL UR14, UR14, URZ, UP5 ;  /* 0x000000ff0e0e7287 */ /* 0x000fe8000a800000 */
[----:B------:R-:W-:Y:S01]  /*4230*/  ULEA UR13, UR14, UR7, 0x3 ;  /* 0x000000070e0d7291 */ /* 0x000fe2000f8e18ff */
[----:B------:R-:W-:Y:S01]  /*4240*/  LOP3.LUT R32, R32, UR17, RZ, 0x3c, !PT ;  /* 0x0000001120207c12 */ /* 0x000fe2000f8e3cff */
[----:B------:R1:W-:Y:S01]  /*4250*/  @!UP1 UTMALDG.3D [UR8], [UR18], desc[UR20] ;  /* 0x00001408120095b4 */ /* 0x0003e20008011000 */
[----:B------:R5:W-:Y:S02]  /*4260*/  @!P4 SYNCS.ARRIVE.TRANS64.RED.A0TR RZ, [UR15+0x40], R0 ;  /* 0x00004000ffffc9a7 */ /* 0x000be4000830040f */
[----:B------:R-:W-:Y:S01]  /*4270*/  SHF.L.U32 R20, R32, 0x1f, RZ ;  /* 0x0000001f20147819 */ /* 0x000fe200000006ff */
[C---:B---3--:R-:W-:Y:S01]  /*4280*/  @!P1 IMAD.HI.U32 R8, R11.reuse, R8, RZ ;  /* 0x000000080b089227 */ /* 0x048fe200078e00ff */
[----:B--2---:R-:W-:Y:S02]  /*4290*/  @!P1 ISETP.NE.AND P0, PT, R12, 0x1, PT ;  /* 0x000000010c00980c */ /* 0x004fe40003f05270 */
[----:B-1----:R-:W-:Y:S01]  /*42a0*/  @!P1 ISETP.NE.AND P2, PT, R2, 0x1, PT ;  /* 0x000000010200980c */ /* 0x002fe20003f45270 */
[----:B------:R-:W-:Y:S01]  /*42b0*/  SYNCS.ARRIVE.TRANS64.RED.A1T0 RZ, [UR16], RZ ;  /* 0x000000ffffff79a7 */ /* 0x000fe20008100410 */
[C---:B------:R-:W-:Y:S01]  /*42c0*/  @!P1 IMAD.HI.U32 R13, R10.reuse, R13, RZ ;  /* 0x0000000d0a0d9227 */ /* 0x040fe200078e00ff */
[----:B------:R-:W-:Y:S04]  /*42d0*/  @!P1 SHF.R.U32.HI R8, RZ, R9, R8 ;  /* 0x00000009ff089219 */ /* 0x000fe80000011608 */
[----:B------:R-:W-:Y:S01]  /*42e0*/  @!P1 SEL R8, R11, R8, !P2 ;  /* 0x000000080b089207 */ /* 0x000fe20005000000 */
[----:B------:R-:W1:Y:S01]  /*42f0*/  SYNCS.PHASECHK.TRANS64.TRYWAIT P5, [UR13+0x58], R20 ;  /* 0x00005814ff0075a7 */ /* 0x000e6200080a110d */
[----:B-----5:R-:W2:Y:S02]  /*4300*/  @!P1 LDC R0, c[0x0][0xb20] ;  /* 0x0002c800ff009b82 */ /* 0x020ea40000000800 */
[----:B--2---:R-:W-:Y:S04]  /*4310*/  @!P1 SHF.R.U32.HI R0, RZ, R0, R13 ;  /* 0x00000000ff009219 */ /* 0x004fe8000001160d */
[----:B------:R-:W-:Y:S05]  /*4320*/  @!P1 SEL R9, R10, R0, !P0 ;  /* 0x000000000a099207 */ /* 0x000fea0004000000 */
[----:B------:R-:W-:Y:S02]  /*4330*/  @!P1 IMAD.IADD R0, R9, 0x1, -R8 ;  /* 0x0000000109009824 */ /* 0x000fe400078e0a08 */
[----:B------:R-:W-:Y:S02]  /*4340*/  @!P1 IMAD.IADD R8, R8, 0x1, -R9 ;  /* 0x0000000108089824 */ /* 0x000fe400078e0a09 */
[----:B------:R-:W-:Y:S02]  /*4350*/  @!P1 IMAD R11, R0, R2, R11 ;  /* 0x00000002000b9224 */ /* 0x000fe400078e020b */
[----:B------:R-:W-:Y:S01]  /*4360*/  @!P1 IMAD R10, R8, R12, R10 ;  /* 0x0000000c080a9224 */ /* 0x000fe200078e020a */
[----:B-1----:R-:W-:Y:S06]  /*4370*/  @!P5 BRA `(.L_x_75) ;  /* 0x000000300020d947 */ /* 0x002fec0003800000 */
.L_x_147:
[----:B------:R-:W-:Y:S01]  /*4380*/  @!P4 IADD3 R2, P0, PT, R30, 0x580, RZ ;  /* 0x000005801e02c810 */ /* 0x000fe20007f1e0ff */
[----:B------:R-:W-:Y:S01]  /*4390*/  UMOV UR18, 0x0 ;  /* 0x0000000000127882 */ /* 0x000fe20000000000 */
[----:B------:R-:W-:Y:S01]  /*43a0*/  UMOV UR19, 0x10000000 ;  /* 0x1000000000137882 */ /* 0x000fe20000000000 */
[----:B------:R-:W-:Y:S01]  /*43b0*/  VOTEU.ALL UP1, P4 ;  /* 0x0000000000ff7886 */ /* 0x000fe20002020000 */
[----:B------:R-:W-:Y:S01]  /*43c0*/  @!P4 R2UR UR9, R2 ;  /* 0x000000000209c2ca */ /* 0x000fe200000e0000 */
[----:B-1----:R-:W-:Y:S01]  /*43d0*/  @!P4 IMAD.X R0, RZ, RZ, R31, P0 ;  /* 0x000000ffff00c224 */ /* 0x002fe200000e061f */
[----:B------:R-:W-:Y:S01]  /*43e0*/  UMOV UR12, UR36 ;  /* 0x00000024000c7c82 */ /* 0x000fe20008000000 */
[----:B------:R-:W-:Y:S01]  /*43f0*/  @P3 R2UR UR36, R27 ;  /* 0x000000001b2432ca */ /* 0x000fe200000e0000 */
[----:B------:R-:W-:Y:S01]  /*4400*/  @!UP1 ULEA UR15, UR14, UR7, 0xc ;  /* 0x000000070e0f9291 */ /* 0x000fe2000f8e60ff */
[----:B------:R-:W-:Y:S01]  /*4410*/  ISETP.NE.AND P0, PT, R29, 0x2, PT ;  /* 0x000000021d00780c */ /* 0x000fe20003f05270 */
[----:B------:R-:W-:Y:S01]  /*4420*/  @!UP1 UIADD3 UR10, UPT, UPT, UR10, 0x20, URZ ;  /* 0x000000200a0a9890 */ /* 0x000fe2000fffe0ff */
[----:B------:R-:W-:Y:S01]  /*4430*/  @!P4 R2UR UR8, R0 ;  /* 0x000000000008c2ca */ /* 0x000fe200000e0000 */
[----:B------:R-:W-:Y:S01]  /*4440*/  IMAD.IADD R20, R10, 0x1, R58 ;  /* 0x000000010a147824 */ /* 0x000fe200078e023a */
[----:B------:R-:W-:Y:S01]  /*4450*/  SEL R0, RZ, 0x1, P0 ;  /* 0x00000001ff007807 */ /* 0x000fe20000000000 */
[----:B------:R-:W-:Y:S01]  /*4460*/  IMAD.IADD R21, R11, 0x1, R59 ;  /* 0x000000010b157824 */ /* 0x000fe200078e023b */
[----:B------:R-:W-:Y:S02]  /*4470*/  SEL R29, R29, RZ, P0 ;  /* 0x000000ff1d1d7207 */ /* 0x000fe40000000000 */
[----:B------:R-:W-:Y:S01]  /*4480*/  IMAD.U32 R8, RZ, RZ, UR9 ;  /* 0x00000009ff087e24 */ /* 0x000fe2000f8e00ff */
[----:B------:R-:W-:Y:S01]  /*4490*/  UIADD3 UR9, UPT, UPT, UR13, 0x40, URZ ;  /* 0x000000400d097890 */ /* 0x000fe2000fffe0ff */
[----:B------:R-:W-:Y:S03]  /*44a0*/  LOP3.LUT R28, R28, R0, RZ, 0x3c, !PT ;  /* 0x000000001c1c7212 */ /* 0x000fe600078e3cff */
[----:B------:R-:W-:Y:S02]  /*44b0*/  @!P4 R2UR UR16, R8 ;  /* 0x000000000810c2ca */ /* 0x000fe400000e0000 */
[----:B------:R-:W-:Y:S01]  /*44c0*/  IMAD.U32 R9, RZ, RZ, UR8 ;  /* 0x00000008ff097e24 */ /* 0x000fe2000f8e00ff */
[----:B------:R-:W-:Y:S01]  /*44d0*/  @!UP1 UIADD3 UR8, UPT, UPT, UR15, 0x200, URZ ;  /* 0x000002000f089890 */ /* 0x000fe2000fffe0ff */
[----:B------:R-:W-:Y:S01]  /*44e0*/  VOTEU.ALL UP1, P4 ;  /* 0x0000000000ff7886 */ /* 0x000fe20002020000 */
[----:B------:R-:W-:Y:S02]  /*44f0*/  UPRMT UR15, UR37, 0x654, UR9 ;  /* 0x00000654250f7896 */ /* 0x000fe40008000009 */
[----:B------:R-:W-:Y:S11]  /*4500*/  @!P4 R2UR UR17, R9 ;  /* 0x000000000911c2ca */ /* 0x000ff600000e0000 */
[----:B------:R-:W-:Y:S02]  /*4510*/  @!UPT UIADD3 URZ, UPT, UPT, URZ, URZ, URZ ;  /* 0x000000fffffff290 */ /* 0x000fe4000fffe0ff */
[----:B------:R2:W-:Y:S01]  /*4520*/  @!UP1 UTMALDG.3D [UR8], [UR16], desc[UR18] ;  /* 0x00001208100095b4 */ /* 0x0005e20008011000 */
[----:B------:R2:W-:Y:S01]  /*4530*/  @!P4 SYNCS.ARRIVE.TRANS64.RED.A0TR RZ, [UR13+0x40], R25 ;  /* 0x00004019ffffc9a7 */ /* 0x0005e2000830040d */
[----:B------:R-:W-:Y:S04]  /*4540*/  UIADD3 UR13, UPT, UPT, UR14, 0x1, URZ ;  /* 0x000000010e0d7890 */ /* 0x000fe8000fffe0ff */
[----:B------:R-:W-:Y:S04]  /*4550*/  UISETP.NE.AND UP1, UPT, UR13, 0x3, UPT ;  /* 0x000000030d00788c */ /* 0x000fe8000bf25270 */
[----:B------:R-:W-:Y:S02]  /*4560*/  USEL UR14, URZ, 0x1, UP1 ;  /* 0x00000001ff0e7887 */ /* 0x000fe40008800000 */
[----:B------:R-:W-:Y:S02]  /*4570*/  USEL UR13, UR13, URZ, UP1 ;  /* 0x000000ff0d0d7287 */ /* 0x000fe40008800000 */
[----:B------:R-:W-:Y:S02]  /*4580*/  UPLOP3.LUT UP1, UPT, UPT, UPT, UPT, 0x80, 0x8 ;  /* 0x000000000008789c */ /* 0x000fe40003f2f070 */
[----:B------:R-:W-:Y:S01]  /*4590*/  LOP3.LUT R32, R32, UR14, RZ, 0x3c, !PT ;  /* 0x0000000e20207c12 */ /* 0x000fe2000f8e3cff */
[----:B------:R-:W-:Y:S01]  /*45a0*/  SYNCS.ARRIVE.TRANS64.RED.A1T0 RZ, [UR15], RZ ;  /* 0x000000ffffff79a7 */ /* 0x000fe2000810040f */
[----:B------:R-:W-:Y:S07]  /*45b0*/  @P3 BRA `(.L_x_76) ;  /* 0xfffffff4001c3947 */ /* 0x000fee000383ffff */
[----:B------:R-:W-:Y:S01]  /*45c0*/  UIADD3 UR7, UPT, UPT, UR7, 0x58, URZ ;  /* 0x0000005807077890 */ /* 0x000fe2000fffe0ff */
[----:B------:R-:W-:-:S03]  /*45d0*/  SHF.L.U32 R2, R32, 0x1f, RZ ;  /* 0x0000001f20027819 */ /* 0x000fc600000006ff */
[----:B------:R-:W-:-:S09]  /*45e0*/  ULEA UR4, UR13, UR7, 0x3 ;  /* 0x000000070d047291 */ /* 0x000fd2000f8e18ff */
[----:B------:R-:W1:Y:S02]  /*45f0*/  SYNCS.PHASECHK.TRANS64.TRYWAIT P0, [UR4], R2 ;  /* 0x00000002ff0075a7 */ /* 0x000e640008001104 */
[----:B-1----:R-:W-:Y:S05]  /*4600*/  @!P0 BRA `(.L_x_77) ;  /* 0x0000002c00948947 */ /* 0x002fea0003800000 */
.L_x_149:
        /* <DEDUP_REMOVED lines=9> */
.L_x_151:
[----:B------:R-:W-:-:S04]  /*46a0*/  UIADD3 UR5, UPT, UPT, UR5, 0x1, URZ ;  /* 0x0000000105057890 */ /* 0x000fc8000fffe0ff */
[----:B------:R-:W-:-:S04]  /*46b0*/  UISETP.NE.AND UP0, UPT, UR5, 0x3, UPT ;  /* 0x000000030500788c */ /* 0x000fc8000bf05270 */
[----:B------:R-:W-:Y:S02]  /*46c0*/  USEL UR4, URZ, 0x1, UP0 ;  /* 0x00000001ff047887 */ /* 0x000fe40008000000 */
[----:B------:R-:W-:-:S04]  /*46d0*/  USEL UR5, UR5, URZ, UP0 ;  /* 0x000000ff05057287 */ /* 0x000fc80008000000 */
[----:B------:R-:W-:Y:S01]  /*46e0*/  ULEA UR5, UR5, UR7, 0x3 ;  /* 0x0000000705057291 */ /* 0x000fe2000f8e18ff */
[----:B-1----:R-:W-:-:S04]  /*46f0*/  LOP3.LUT R2, R32, UR4, RZ, 0x3c, !PT ;  /* 0x0000000420027c12 */ /* 0x002fc8000f8e3cff */
[----:B------:R-:W-:Y:S01]  /*4700*/  SHF.L.U32 R2, R2, 0x1f, RZ ;  /* 0x0000001f02027819 */ /* 0x000fe200000006ff */
[----:B------:R-:W-:-:S07]  /*4710*/  IMAD.U32 R0, RZ, RZ, UR5 ;  /* 0x00000005ff007e24 */ /* 0x000fce000f8e00ff */
.L_x_79:
[----:B-1----:R1:W3:Y:S02]  /*4720*/  SYNCS.PHASECHK.TRANS64.TRYWAIT P0, [R0+URZ], R2 ;  /* 0x00000002000075a7 */ /* 0x0022e400080011ff */
[----:B---3--:R-:W-:Y:S05]  /*4730*/  @!P0 NANOSLEEP.SYNCS 0x989680 ;  /* 0x009896800000895d */ /* 0x008fea0003900000 */
[----:B------:R-:W3:Y:S02]  /*4740*/  @!P0 SYNCS.PHASECHK.TRANS64 P0, [R0+URZ], R2 ;  /* 0x00000002000085a7 */ /* 0x000ee400080010ff */
[----:B--23--:R-:W-:Y:S05]  /*4750*/  @P0 EXIT ;  /* 0x000000000000094d */ /* 0x00cfea0003800000 */
[----:B------:R-:W-:Y:S05]  /*4760*/  BRA `(.L_x_79) ;  /* 0xfffffffc00ec7947 */ /* 0x000fea000383ffff */
.L_x_67:
[----:B------:R-:W-:-:S06]  /*4770*/  UISETP.GE.AND UP1, UPT, UR8, 0x4, UPT ;  /* 0x000000040800788c */ /* 0x000fcc000bf26270 */
[----:B------:R-:W-:-:S13]  /*4780*/  PLOP3.LUT P0, PT, PT, PT, UP1, 0x80, 0x8 ;  /* 0x000000000008781c */ /* 0x000fda0003f0f018 */
[----:B------:R-:W-:Y:S05]  /*4790*/  @!P0 EXIT ;  /* 0x000000000000894d */ /* 0x000fea0003800000 */
[----:B------:R-:W-:Y:S01]  /*47a0*/  BAR.SYNC.DEFER_BLOCKING 0x6, 0xa0 ;  /* 0x0182800000007b1d */ /* 0x000fe20000010000 */
[C---:B------:R-:W-:Y:S01]  /*47b0*/  IMAD.SHL.U32 R3, R70.reuse, 0x20, RZ ;  /* 0x0000002046037824 */ /* 0x040fe200078e00ff */
[C---:B------:R-:W-:Y:S01]  /*47c0*/  LOP3.LUT P0, RZ, R70.reuse, 0x4, RZ, 0xc0, !PT ;  /* 0x0000000446ff7812 */ /* 0x040fe2000780c0ff */
[C---:B------:R-:W-:Y:S02]  /*47d0*/  IMAD.SHL.U32 R64, R70.reuse, 0x10, RZ ;  /* 0x0000001046407824 */ /* 0x040fe400078e00ff */
[C---:B------:R-:W-:Y:S01]  /*47e0*/  IMAD.SHL.U32 R2, R70.reuse, 0x4, RZ ;  /* 0x0000000446027824 */ /* 0x040fe200078e00ff */
[----:B------:R-:W-:Y:S02]  /*47f0*/  UMOV UR48, 0x400 ;  /* 0x0000040000307882 */ /* 0x000fe40000000000 */
[----:B------:R-:W1:Y:S01]  /*4800*/  LDC R63, c[0x0][0x370] ;  /* 0x0000dc00ff3f7b82 */ /* 0x000e620000000800 */
[----:B------:R-:W-:Y:S01]  /*4810*/  ULEA UR48, UR37, UR48, 0x18 ;  /* 0x0000003025307291 */ /* 0x000fe2000f8ec0ff */
[----:B------:R-:W-:Y:S01]  /*4820*/  LOP3.LUT R4, R3, 0xc0, RZ, 0xc0, !PT ;  /* 0x000000c003047812 */ /* 0x000fe200078ec0ff */
[----:B------:R-:W-:Y:S01]  /*4830*/  IMAD.U32 R32, R70, 0x10000, RZ ;  /* 0x0001000046207824 */ /* 0x000fe200078e00ff */
[----:B------:R-:W-:Y:S01]  /*4840*/  LOP3.LUT R64, R64, 0x600, RZ, 0xc0, !PT ;  /* 0x0000060040407812 */ /* 0x000fe200078ec0ff */
[----:B------:R-:W-:Y:S01]  /*4850*/  IMAD.MOV.U32 R69, RZ, RZ, 0x10 ;  /* 0x00000010ff457424 */ /* 0x000fe200078e00ff */
[----:B------:R-:W-:Y:S01]  /*4860*/  LOP3.LUT R2, R4, 0x18, R2, 0xf8, !PT ;  /* 0x0000001804027812 */ /* 0x000fe200078ef802 */
[----:B------:R-:W-:Y:S01]  /*4870*/  IMAD.MOV.U32 R31, RZ, RZ, RZ ;  /* 0x000000ffff1f7224 */ /* 0x000fe200078e00ff */
[----:B------:R-:W2:Y:S01]  /*4880*/  LDC R28, c[0x0][0xb0c] ;  /* 0x0002c300ff1c7b82 */ /* 0x000ea20000000800 */
[----:B------:R-:W-:Y:S01]  /*4890*/  SHF.R.U32.HI R4, RZ, 0x1, R70 ;  /* 0x00000001ff047819 */ /* 0x000fe20000011646 */
[----:B------:R-:W-:Y:S01]  /*48a0*/  IMAD.MOV.U32 R68, RZ, RZ, RZ ;  /* 0x000000ffff447224 */ /* 0x000fe200078e00ff */
[--C-:B------:R-:W-:Y:S01]  /*48b0*/  LOP3.LUT R64, R64, 0x20, R3.reuse, 0xf8, !PT ;  /* 0x0000002040407812 */ /* 0x100fe200078ef803 */
[----:B------:R-:W-:Y:S01]  /*48c0*/  IMAD.MOV.U32 R73, RZ, RZ, RZ ;  /* 0x000000ffff497224 */ /* 0x000fe200078e00ff */
[----:B------:R-:W-:Y:S01]  /*48d0*/  LOP3.LUT R32, R32, 0x600000, RZ, 0xc0, !PT ;  /* 0x0060000020207812 */ /* 0x000fe200078ec0ff */
[----:B------:R-:W-:Y:S01]  /*48e0*/  IMAD.MOV.U32 R67, RZ, RZ, RZ ;  /* 0x000000ffff437224 */ /* 0x000fe200078e00ff */
[----:B------:R-:W-:Y:S01]  /*48f0*/  LOP3.LUT R2, R2, 0x8, R4, 0x78, !PT ;  /* 0x0000000802027812 */ /* 0x000fe200078e7804 */
[----:B------:R-:W4:Y:S01]  /*4900*/  LDC R61, c[0x0][0xb20] ;  /* 0x0002c800ff3d7b82 */ /* 0x000f220000000800 */
[----:B------:R-:W3:Y:S01]  /*4910*/  LDS R0, [UR48+0x130] ;  /* 0x00013030ff007984 */ /* 0x000ee20008000800 */
[----:B------:R-:W-:Y:S01]  /*4920*/  LOP3.LUT R64, R64, 0x100, R3, 0xf8, !PT ;  /* 0x0000010040407812 */ /* 0x000fe200078ef803 */
[----:B------:R-:W1:Y:S01]  /*4930*/  LDCU.64 UR54, c[0x0][0x348] ;  /* 0x00006900ff3677ac */ /* 0x000e620008000a00 */
[----:B------:R-:W-:-:S02]  /*4940*/  LOP3.LUT R70, R70, 0x60, RZ, 0xc0, !PT ;  /* 0x0000006046467812 */ /* 0x000fc400078ec0ff */
[----:B------:R-:W-:Y:S01]  /*4950*/  LOP3.LUT R64, R64, R2, RZ, 0xfc, !PT ;  /* 0x0000000240407212 */ /* 0x000fe200078efcff */
[----:B------:R-:W1:Y:S01]  /*4960*/  LDCU.64 UR38, c[0x0][0x888] ;  /* 0x00011100ff2677ac */ /* 0x000e620008000a00 */
[----:B------:R-:W1:Y:S01]  /*4970*/  LDC R27, c[0x0][0xb30] ;  /* 0x0002cc00ff1b7b82 */ /* 0x000e620000000800 */
[----:B------:R-:W-:Y:S01]  /*4980*/  SEL R69, R69, 0xfffffff0, !P0 ;  /* 0xfffffff045457807 */ /* 0x000fe20004000000 */
[----:B------:R-:W1:Y:S01]  /*4990*/  LDCU.64 UR44, c[0x0][0x890] ;  /* 0x00011200ff2c77ac */ /* 0x000e620008000a00 */
[----:B------:R-:W-:-:S05]  /*49a0*/  UMOV UR51, 0x1 ;  /* 0x0000000100337882 */ /* 0x000fca0000000000 */
[----:B------:R-:W1:Y:S01]  /*49b0*/  LDC.64 R56, c[0x0][0xb10] ;  /* 0x0002c400ff387b82 */ /* 0x000e620000000a00 */
[----:B------:R-:W-:Y:S01]  /*49c0*/  UMOV UR56, URZ ;  /* 0x000000ff00387c82 */ /* 0x000fe20008000000 */
[----:B------:R-:W-:Y:S01]  /*49d0*/  UIADD3 UR52, UPT, UPT, UR48, 0x200, URZ ;  /* 0x0000020030347890 */ /* 0x000fe2000fffe0ff */
[----:B------:R-:W-:Y:S01]  /*49e0*/  UMOV UR50, URZ ;  /* 0x000000ff00327c82 */ /* 0x000fe20008000000 */
[----:B------:R-:W-:-:S04]  /*49f0*/  UMOV UR49, URZ ;  /* 0x000000ff00317c82 */ /* 0x000fc80008000000 */
[----:B------:R-:W1:Y:S08]  /*4a00*/  LDC.64 R24, c[0x0][0xb18] ;  /* 0x0002c600ff187b82 */ /* 0x000e700000000a00 */
[----:B------:R-:W1:Y:S08]  /*4a10*/  LDC.64 R22, c[0x0][0xb28] ;  /* 0x0002ca00ff167b82 */ /* 0x000e700000000a00 */
[----:B------:R-:W1:Y:S01]  /*4a20*/  LDC.64 R54, c[0x0][0x8b0] ;  /* 0x00022c00ff367b82 */ /* 0x000e620000000a00 */
[----:B---3--:R-:W-:-:S07]  /*4a30*/  IMAD.IADD R32, R0, 0x1, R32 ;  /* 0x0000000100207824 */ /* 0x008fce00078e0220 */
[----:B------:R-:W3:Y:S08]  /*4a40*/  LDC.64 R52, c[0x0][0x8a8] ;  /* 0x00022a00ff347b82 */ /* 0x000ef00000000a00 */
[----:B--2-4-:R-:W1:Y:S02]  /*4a50*/  LDC R62, c[0x0][0x374] ;  /* 0x0000dd00ff3e7b82 */ /* 0x014e640000000800 */
.L_x_110:
[----:B------:R-:W-:Y:S02]  /*4a60*/  LEA R0, R73, UR48, 0x3 ;  /* 0x0000003049007c11 */ /* 0x000fe4000f8e18ff */
[----:B------:R-:W-:Y:S02]  /*4a70*/  SHF.L.U32 R2, R67, 0x1f, RZ ;  /* 0x0000001f43027819 */ /* 0x000fe400000006ff */
[----:B-1----:R-:W-:Y:S02]  /*4a80*/  LEA R16, R73, UR48, 0x4 ;  /* 0x0000003049107c11 */ /* 0x002fe4000f8e20ff */
[----:B------:R-:W2:Y:S02]  /*4a90*/  SYNCS.PHASECHK.TRANS64.TRYWAIT P0, [R0+URZ+0x80], R2 ;  /* 0x00008002000075a7 */ /* 0x000ea400080011ff */
[----:B--2---:R-:W-:Y:S05]  /*4aa0*/  @!P0 BRA `(.L_x_80) ;  /* 0x00000028009c8947 */ /* 0x004fea0003800000 */
.L_x_152:
[----:B------:R-:W4:Y:S01]  /*4ab0*/  LDC.64 R10, c[0x0][0xb10] ;  /* 0x0002c400ff0a7b82 */ /* 0x000f220000000a00 */
[----:B------:R-:W3:Y:S01]  /*4ac0*/  LDS.128 R16, [R16+0x110] ;  /* 0x0001100010107984 */ /* 0x000ee20000000c00 */
[----:B-1----:R-:W-:Y:S01]  /*4ad0*/  ISETP.NE.AND P1, PT, R27, 0x1, PT ;  /* 0x000000011b00780c */ /* 0x002fe20003f25270 */
[----:B--2---:R-:W-:Y:S01]  /*4ae0*/  VIADD R0, R0, 0x90 ;  /* 0x0000009000007836 */ /* 0x004fe20000000000 */
[----:B------:R-:W-:Y:S04]  /*4af0*/  ISETP.GE.AND P0, PT, R26, 0x1, PT ;  /* 0x000000011a00780c */ /* 0x000fe80003f06270 */
[----:B------:R-:W1:Y:S01]  /*4b00*/  LDC.64 R8, c[0x0][0xb18] ;  /* 0x0002c600ff087b82 */ /* 0x000e620000000a00 */
[----:B------:R-:W-:Y:S01]  /*4b10*/  PRMT R0, RZ, 0x654, R0 ;  /* 0x00000654ff007816 */ /* 0x000fe20000000000 */
[----:B------:R-:W-:Y:S01]  /*4b20*/  @!PT LDS RZ, [RZ] ;  /* 0x00000000fffff984 */ /* 0x000fe20000000800 */
[----:B------:R-:W-:Y:S01]  /*4b30*/  @!PT LDS RZ, [RZ] ;  /* 0x00000000fffff984 */ /* 0x000fe20000000800 */
[----:B------:R-:W-:Y:S01]  /*4b40*/  @!PT LDS RZ, [RZ] ;  /* 0x00000000fffff984 */ /* 0x000fe20000000800 */
[----:B------:R-:W-:Y:S01]  /*4b50*/  @!PT LDS RZ, [RZ] ;  /* 0x00000000fffff984 */ /* 0x000fe20000000800 */
[----:B------:R2:W-:Y:S06]  /*4b60*/  MEMBAR.ALL.CTA ;  /* 0x0000000000007992 */ /* 0x0005ec0000008000 */
[----:B--2---:R-:W2:Y:S01]  /*4b70*/  FENCE.VIEW.ASYNC.S ;  /* 0x00000000000073c6 */ /* 0x004ea20000000000 */
[----:B------:R-:W1:Y:S08]  /*4b80*/  @!P1 LDC R12, c[0x0][0xb20] ;  /* 0x0002c800ff0c9b82 */ /* 0x000e700000000800 */
[----:B------:R-:W1:Y:S01]  /*4b90*/  @!P1 LDC R7, c[0x0][0xb0c] ;  /* 0x0002c300ff079b82 */ /* 0x000e620000000800 */
[----:B--2---:R2:W-:Y:S01]  /*4ba0*/  SYNCS.ARRIVE.TRANS64.RED.A1T0 RZ, [R0+URZ], RZ ;  /* 0x000000ff00ff79a7 */ /* 0x0045e200081004ff */
[----:B---3--:R-:W-:Y:S04]  /*4bb0*/  LOP3.LUT P4, RZ, R18, 0x1, RZ, 0xc0, !PT ;  /* 0x0000000112ff7812 */ /* 0x008fe8000788c0ff */
[----:B------:R-:W-:Y:S09]  /*4bc0*/  P2R R71, PR, RZ, 0x10 ;  /* 0x00000010ff477803 */ /* 0x000ff20000000000 */
[----:B------:R-:W-:Y:S02]  /*4bd0*/  @P4 MOV R30, R16 ;  /* 0x00000010001e4202 */ /* 0x000fe40000000f00 */
[----:B------:R-:W-:Y:S01]  /*4be0*/  @P4 LOP3.LUT R29, R17, 0xffff, RZ, 0xc0, !PT ;  /* 0x0000ffff111d4812 */ /* 0x000fe200078ec0ff */
[----:B--2-4-:R-:W-:Y:S06]  /*4bf0*/  @!P0 BRA `(.L_x_81) ;  /* 0x0000000000a48947 */ /* 0x014fec0003800000 */
[----:B------:R-:W-:Y:S01]  /*4c00*/  IMAD.HI.U32 R0, R62, R25, RZ ;  /* 0x000000193e007227 */ /* 0x000fe200078e00ff */
[----:B------:R-:W-:Y:S02]  /*4c10*/  ISETP.NE.AND P0, PT, R24, 0x1, PT ;  /* 0x000000011800780c */ /* 0x000fe40003f05270 */
[----:B------:R-:W-:Y:S01]  /*4c20*/  ISETP.NE.AND P2, PT, R26, 0x1, PT ;  /* 0x000000011a00780c */ /* 0x000fe20003f45270 */
[----:B------:R-:W-:Y:S01]  /*4c30*/  IMAD.HI.U32 R4, R63, R56, RZ ;  /* 0x000000383f047227 */ /* 0x000fe200078e00ff */
[----:B------:R-:W-:Y:S02]  /*4c40*/  SHF.R.U32.HI R0, RZ, R61, R0 ;  /* 0x0000003dff007219 */ /* 0x000fe40000011600 */
[----:B------:R-:W-:Y:S01]  /*4c50*/  ISETP.NE.AND P3, PT, R28, 0x1, PT ;  /* 0x000000011c00780c */ /* 0x000fe20003f65270 */
[----:B------:R-:W-:Y:S01]  /*4c60*/  IMAD.HI.U32 R6, R29, R25, RZ ;  /* 0x000000191d067227 */ /* 0x000fe200078e00ff */
[-C--:B------:R-:W-:Y:S02]  /*4c70*/  SHF.R.U32.HI R4, RZ, R57.reuse, R4 ;  /* 0x00000039ff047219 */ /* 0x080fe40000011604 */
[----:B------:R-:W-:Y:S01]  /*4c80*/  SEL R0, R62, R0, !P0 ;  /* 0x000000003e007207 */ /* 0x000fe20004000000 */
[----:B------:R-:W-:Y:S01]  /*4c90*/  IMAD.HI.U32 R5, R30, R56, RZ ;  /* 0x000000381e057227 */ /* 0x000fe200078e00ff */
[----:B------:R-:W-:Y:S03]  /*4ca0*/  SEL R4, R63, R4, !P3 ;  /* 0x000000043f047207 */ /* 0x000fe60005800000 */
[-C--:B------:R-:W-:Y:S01]  /*4cb0*/  IMAD.HI.U32 R3, R0, R22.reuse, RZ ;  /* 0x0000001600037227 */ /* 0x080fe200078e00ff */
[----:B------:R-:W-:Y:S03]  /*4cc0*/  SHF.R.U32.HI R5, RZ, R57, R5 ;  /* 0x00000039ff057219 */ /* 0x000fe60000011605 */
[----:B------:R-:W-:Y:S01]  /*4cd0*/  IMAD.HI.U32 R2, R4, R22, RZ ;  /* 0x0000001604027227 */ /* 0x000fe200078e00ff */
[----:B------:R-:W-:Y:S02]  /*4ce0*/  @P2 SHF.R.U32.HI R0, RZ, R23, R3 ;  /* 0x00000017ff002219 */ /* 0x000fe40000011603 */
[----:B------:R-:W-:Y:S02]  /*4cf0*/  SHF.R.U32.HI R3, RZ, R61, R6 ;  /* 0x0000003dff037219 */ /* 0x000fe40000011606 */
[----:B------:R-:W-:Y:S01]  /*4d00*/  @P2 SHF.R.U32.HI R4, RZ, R23, R2 ;  /* 0x00000017ff042219 */ /* 0x000fe20000011602 */
[----:B------:R-:W-:Y:S01]  /*4d10*/  IMAD R0, R26, R0, RZ ;  /* 0x000000001a007224 */ /* 0x000fe200078e02ff */
[----:B------:R-:W-:Y:S02]  /*4d20*/  SEL R3, R29, R3, !P0 ;  /* 0x000000031d037207 */ /* 0x000fe40004000000 */
[----:B------:R-:W-:Y:S01]  /*4d30*/  SEL R2, R30, R5, !P3 ;  /* 0x000000051e027207 */ /* 0x000fe20005800000 */
[----:B------:R-:W-:Y:S01]  /*4d40*/  IMAD R5, R26, R4, RZ ;  /* 0x000000041a057224 */ /* 0x000fe200078e02ff */
[C---:B------:R-:W-:Y:S01]  /*4d50*/  ISETP.GE.AND P0, PT, R3.reuse, R0, PT ;  /* 0x000000000300720c */ /* 0x040fe20003f06270 */
[C---:B------:R-:W-:Y:S03]  /*4d60*/  IMAD.HI.U32 R0, R3.reuse, R22, RZ ;  /* 0x0000001603007227 */ /* 0x040fe600078e00ff */
[C---:B------:R-:W-:Y:S02]  /*4d70*/  ISETP.GE.OR P0, PT, R2.reuse, R5, P0 ;  /* 0x000000050200720c */ /* 0x040fe40000706670 */
[----:B------:R-:W-:Y:S04]  /*4d80*/  SHF.R.U32.HI R0, RZ, R23, R0 ;  /* 0x00000017ff007219 */ /* 0x000fe80000011600 */
[C---:B------:R-:W-:Y:S05]  /*4d90*/  SEL R6, R3.reuse, R0, !P2 ;  /* 0x0000000003067207 */ /* 0x040fea0005000000 */
        /* <DEDUP_REMOVED lines=14> */
[----:B------:R-:W-:Y:S07]  /*4e80*/  IMAD R29, R3, R24, R29 ;  /* 0x00000018031d7224 */ /* 0x000fee00078e021d */
.L_x_81:
[----:B-1----:R-:W-:Y:S01]  /*4e90*/  @!P1 ISETP.NE.AND P0, PT, R8, 0x1, PT ;  /* 0x000000010800980c */ /* 0x002fe20003f05270 */
[----:B------:R-:W-:Y:S01]  /*4ea0*/  @!P1 IMAD.HI.U32 R0, R30, R10, RZ ;  /* 0x0000000a1e009227 */ /* 0x000fe200078e00ff */
[----:B------:R-:W-:Y:S01]  /*4eb0*/  @!P1 ISETP.NE.AND P2, PT, R7, 0x1, PT ;  /* 0x000000010700980c */ /* 0x000fe20003f45270 */
[----:B------:R-:W-:Y:S01]  /*4ec0*/  ULOP3.LUT UP0, URZ, UR52, 0x1b0, URZ, 0xc0, !UPT ;  /* 0x000001b034ff7892 */ /* 0x000fe2000f80c0ff */
[----:B------:R-:W-:Y:S01]  /*4ed0*/  R2UR UR42, R21 ;  /* 0x00000000152a72ca */ /* 0x000fe200000e0000 */
[----:B------:R-:W-:Y:S01]  /*4ee0*/  @!P1 IMAD.HI.U32 R2, R29, R9, RZ ;  /* 0x000000091d029227 */ /* 0x000fe200078e00ff */
[----:B------:R-:W-:Y:S02]  /*4ef0*/  @!P1 SHF.R.U32.HI R0, RZ, R11, R0 ;  /* 0x0000000bff009219 */ /* 0x000fe40000011600 */
[----:B------:R-:W-:Y:S01]  /*4f00*/  R2UR UR41, R20 ;  /* 0x00000000142972ca */ /* 0x000fe200000e0000 */
[----:B------:R-:W-:Y:S01]  /*4f10*/  VIADD R73, R73, 0x1 ;  /* 0x0000000149497836 */ /* 0x000fe20000000000 */
[----:B------:R-:W-:Y:S02]  /*4f20*/  @!P1 SHF.R.U32.HI R2, RZ, R12, R2 ;  /* 0x0000000cff029219 */ /* 0x000fe40000011602 */
[----:B------:R-:W-:Y:S02]  /*4f30*/  @!P1 SEL R3, R30, R0, !P2 ;  /* 0x000000001e039207 */ /* 0x000fe40005000000 */
[----:B------:R-:W-:Y:S02]  /*4f40*/  @!P1 SEL R2, R29, R2, !P0 ;  /* 0x000000021d029207 */ /* 0x000fe40004000000 */
[----:B------:R-:W-:Y:S01]  /*4f50*/  @P4 SHF.R.U32.HI R66, RZ, 0x10, R17 ;  /* 0x00000010ff424819 */ /* 0x000fe20000011611 */
[----:B------:R-:W-:Y:S02]  /*4f60*/  USHF.L.U32 UR42, UR42, 0x6, URZ ;  /* 0x000000062a2a7899 */ /* 0x000fe400080006ff */
[----:B------:R-:W-:Y:S02]  /*4f70*/  @!P1 IMAD.IADD R0, R2, 0x1, -R3 ;  /* 0x0000000102009824 */ /* 0x000fe400078e0a03 */
[----:B------:R-:W-:Y:S01]  /*4f80*/  @!P1 IMAD.IADD R2, R3, 0x1, -R2 ;  /* 0x0000000103029824 */ /* 0x000fe200078e0a02 */
[----:B------:R-:W-:Y:S01]  /*4f90*/  USHF.L.U32 UR41, UR41, 0x6, URZ ;  /* 0x0000000629297899 */ /* 0x000fe200080006ff */
[----:B------:R-:W-:Y:S02]  /*4fa0*/  @!P1 IMAD R30, R0, R7, R30 ;  /* 0x00000007001e9224 */ /* 0x000fe400078e021e */
[----:B------:R-:W-:Y:S01]  /*4fb0*/  @!P1 IMAD R29, R2, R8, R29 ;  /* 0x00000008021d9224 */ /* 0x000fe200078e021d */
[----:B------:R-:W-:Y:S08]  /*4fc0*/  BRA.U !UP0, `(.L_x_82) ;  /* 0x00000001087c7547 */ /* 0x000ff0000b800000 */
[----:B------:R-:W1:Y:S01]  /*4fd0*/  LDCU.64 UR8, c[0x4][0x80] ;  /* 0x01001000ff0877ac */ /* 0x000e620008000a00 */
[----:B------:R-:W-:Y:S01]  /*4fe0*/  MOV R2, 0x0 ;  /* 0x0000000000027802 */ /* 0x000fe20000000f00 */
[----:B------:R-:W-:Y:S02]  /*4ff0*/  HFMA2 R12, -RZ, RZ, 0, 5.9604644775390625e-08 ;  /* 0x00000001ff0c7431 */ /* 0x000fe400000001ff */
[----:B------:R-:W-:Y:S01]  /*5000*/  IMAD.MOV.U32 R8, RZ, RZ, 0x70 ;  /* 0x00000070ff087424 */ /* 0x000fe200078e00ff */
[----:B------:R2:W3:Y:S01]  /*5010*/  LDC.64 R14, c[0x4][R2] ;  /* 0x01000000020e7b82 */ /* 0x0004e20000000a00 */
[----:B------:R-:W4:Y:S01]  /*5020*/  LDCU.64 UR6, c[0x4][0x88] ;  /* 0x01001100ff0677ac */ /* 0x000f220008000a00 */
[----:B------:R-:W-:Y:S01]  /*5030*/  IMAD.MOV.U32 R13, RZ, RZ, RZ ;  /* 0x000000ffff0d7224 */ /* 0x000fe200078e00ff */
[----:B------:R-:W2:Y:S01]  /*5040*/  LDCU.64 UR4, c[0x4][0x8] ;  /* 0x01000100ff0477ac */ /* 0x000ea20008000a00 */
[----:B-1----:R-:W-:Y:S01]  /*5050*/  MOV R5, UR9 ;  /* 0x0000000900057c02 */ /* 0x002fe20008000f00 */
[----:B------:R-:W-:Y:S01]  /*5060*/  IMAD.U32 R4, RZ, RZ, UR8 ;  /* 0x00000008ff047e24 */ /* 0x000fe2000f8e00ff */
[----:B----4-:R-:W-:Y:S01]  /*5070*/  MOV R7, UR7 ;  /* 0x0000000700077c02 */ /* 0x010fe20008000f00 */
[----:B------:R-:W-:Y:S01]  /*5080*/  IMAD.U32 R6, RZ, RZ, UR6 ;  /* 0x00000006ff067e24 */ /* 0x000fe2000f8e00ff */
[----:B--2---:R-:W-:Y:S01]  /*5090*/  MOV R11, UR5 ;  /* 0x00000005000b7c02 */ /* 0x004fe20008000f00 */
[----:B------:R-:W-:Y:S02]  /*50a0*/  IMAD.U32 R10, RZ, RZ, UR4 ;  /* 0x00000004ff0a7e24 */ /* 0x000fe4000f8e00ff */
[----:B------:R-:W-:Y:S07]  /*50b0*/  LEPC R20, `(.L_x_83) ;  /* 0x000000001014794e */ /* 0x000fee0000000000 */
[----:B---3-5:R-:W-:Y:S05]  /*50c0*/  CALL.ABS.NOINC R14 ;  /* 0x000000000e007343 */ /* 0x028fea0003c00000 */
.L_x_83:
[----:B------:R-:W1:Y:S01]  /*50d0*/  LDCU.64 UR8, c[0x4][0x80] ;  /* 0x01001000ff0877ac */ /* 0x000e620008000a00 */
[----:B------:R-:W2:Y:S01]  /*50e0*/  LDC.64 R2, c[0x4][R2] ;  /* 0x0100000002027b82 */ /* 0x000ea20000000a00 */
[----:B------:R-:W-:Y:S02]  /*50f0*/  HFMA2 R12, -RZ, RZ, 0, 5.9604644775390625e-08 ;  /* 0x00000001ff0c7431 */ /* 0x000fe400000001ff */
[----:B------:R-:W-:Y:S02]  /*5100*/  IMAD.MOV.U32 R8, RZ, RZ, 0x70 ;  /* 0x00000070ff087424 */ /* 0x000fe400078e00ff */
[----:B------:R-:W-:Y:S01]  /*5110*/  IMAD.MOV.U32 R13, RZ, RZ, RZ ;  /* 0x000000ffff0d7224 */ /* 0x000fe200078e00ff */
[----:B------:R-:W3:Y:S01]  /*5120*/  LDCU.64 UR6, c[0x4][0x88] ;  /* 0x01001100ff0677ac */ /* 0x000ee20008000a00 */
[----:B------:R-:W4:Y:S01]  /*5130*/  LDCU.64 UR4, c[0x4][0x8] ;  /* 0x01000100ff0477ac */ /* 0x000f220008000a00 */
[----:B-1----:R-:W-:Y:S02]  /*5140*/  MOV R4, UR8 ;  /* 0x0000000800047c02 */ /* 0x002fe40008000f00 */
[----:B------:R-:W-:Y:S02]  /*5150*/  MOV R5, UR9 ;  /* 0x0000000900057c02 */ /* 0x000fe40008000f00 */
[----:B---3--:R-:W-:Y:S01]  /*5160*/  MOV R7, UR7 ;  /* 0x0000000700077c02 */ /* 0x008fe20008000f00 */
[----:B------:R-:W-:Y:S01]  /*5170*/  IMAD.U32 R6, RZ, RZ, UR6 ;  /* 0x00000006ff067e24 */ /* 0x000fe2000f8e00ff */
[----:B----4-:R-:W-:Y:S01]  /*5180*/  MOV R11, UR5 ;  /* 0x00000005000b7c02 */ /* 0x010fe20008000f00 */
[----:B------:R-:W-:Y:S02]  /*5190*/  IMAD.U32 R10, RZ, RZ, UR4 ;  /* 0x00000004ff0a7e24 */ /* 0x000fe4000f8e00ff */
[----:B------:R-:W-:Y:S07]  /*51a0*/  LEPC R20, `(.L_x_82) ;  /* 0x000000001014794e */ /* 0x000fee0000000000 */
[----:B--2---:R-:W-:Y:S05]  /*51b0*/  CALL.ABS.NOINC R2 ;  /* 0x0000000002007343 */ /* 0x004fea0003c00000 */
.L_x_82:
[----:B------:R-:W-:Y:S01]  /*51c0*/  ISETP.NE.U32.AND P4, PT, R54, RZ, PT ;  /* 0x000000ff3600720c */ /* 0x000fe20003f85070 */
[----:B------:R-:W-:Y:S01]  /*51d0*/  UISETP.NE.AND UP2, UPT, UR53, URZ, UPT ;  /* 0x000000ff3500728c */ /* 0x000fe2000bf45270 */
[----:B------:R-:W-:Y:S01]  /*51e0*/  ISETP.NE.U32.AND P2, PT, RZ, UR38, PT ;  /* 0x00000026ff007c0c */ /* 0x000fe2000bf45070 */
[----:B------:R-:W-:Y:S01]  /*51f0*/  UISETP.NE.U32.AND UP1, UPT, UR44, URZ, UPT ;  /* 0x000000ff2c00728c */ /* 0x000fe2000bf25070 */
[----:B------:R-:W-:Y:S01]  /*5200*/  ISETP.NE.AND.EX P4, PT, R55, RZ, PT, P4 ;  /* 0x000000ff3700720c */ /* 0x000fe20003f85340 */
[----:B------:R-:W-:Y:S01]  /*5210*/  UPLOP3.LUT UP0, UPT, UPT, UPT, UPT, 0x40, 0x4 ;  /* 0x000000000004789c */ /* 0x000fe20003f0e870 */
[----:B------:R-:W-:Y:S01]  /*5220*/  ISETP.NE.AND.EX P2, PT, RZ, UR39, PT, P2 ;  /* 0x00000027ff007c0c */ /* 0x000fe2000bf45320 */
[----:B------:R-:W-:Y:S01]  /*5230*/  UISETP.NE.AND.EX UP1, UPT, UR45, URZ, UPT, UP1 ;  /* 0x000000ff2d00728c */ /* 0x000fe2000bf25310 */
[----:B------:R-:W-:Y:S04]  /*5240*/  PLOP3.LUT P1, PT, PT, PT, UP2, 0x80, 0x8 ;  /* 0x000000000008781c */ /* 0x000fe80003f2f028 */
[----:B------:R-:W-:Y:S06]  /*5250*/  @UP2 UPLOP3.LUT UP0, UPT, UPT, UPT, UP1, 0x80, 0x8 ;  /* 0x000000000008289c */ /* 0x000fec0003f0f010 */
[----:B------:R-:W-:Y:S01]  /*5260*/  PLOP3.LUT P0, PT, PT, PT, UP0, 0x80, 0x8 ;  /* 0x000000000008781c */ /* 0x000fe20003f0f008 */
[----:B------:R-:W-:Y:S01]  /*5270*/  @!UPT UIADD3 URZ, UPT, UPT, URZ, URZ, URZ ;  /* 0x000000fffffff290 */ /* 0x000fe2000fffe0ff */
[----:B------:R-:W-:Y:S11]  /*5280*/  BRA.U !UP1, `(.L_x_84) ;  /* 0x0000000109387547 */ /* 0x000ff6000b800000 */
[----:B------:R-:W-:Y:S01]  /*5290*/  UISETP.NE.U32.AND UP0, UPT, UR38, URZ, UPT ;  /* 0x000000ff2600728c */ /* 0x000fe2000bf05070 */
[----:B------:R-:W-:Y:S02]  /*52a0*/  HFMA2 R0, -RZ, RZ, 0, 5.9604644775390625e-08 ;  /* 0x00000001ff007431 */ /* 0x000fe400000001ff */
[----:B------:R-:W-:Y:S01]  /*52b0*/  IMAD.MOV.U32 R60, RZ, RZ, 0x1 ;  /* 0x00000001ff3c7424 */ /* 0x000fe200078e00ff */
[----:B------:R-:W-:Y:S06]  /*52c0*/  UISETP.NE.AND.EX UP0, UPT, UR39, URZ, UPT, UP0 ;  /* 0x000000ff2700728c */ /* 0x000fec000bf05300 */
[----:B------:R-:W-:Y:S05]  /*52d0*/  PLOP3.LUT P3, PT, PT, PT, UP0, 0x80, 0x8 ;  /* 0x000000000008781c */ /* 0x000fea0003f6f008 */
[----:B------:R-:W1:Y:S01]  /*52e0*/  @UP0 LDCU.64 UR6, c[0x0][0x888] ;  /* 0x00011100ff0607ac */ /* 0x000e620008000a00 */
[----:B------:R-:W-:Y:S07]  /*52f0*/  @UP0 UIMAD UR4, UR36, UR44, URZ ;  /* 0x0000002c240402a4 */ /* 0x000fee000f8e02ff */
[----:B------:R-:W-:Y:S01]  /*5300*/  @!P3 PRMT R60, R0, 0x7610, R60 ;  /* 0x00007610003cb816 */ /* 0x000fe2000000003c */
[----:B-1----:R-:W-:Y:S03]  /*5310*/  @UP0 UIMAD.WIDE UR6, UR4, 0x4, UR6 ;  /* 0x00000004040608a5 */ /* 0x002fe6000f8e0206 */
[----:B------:R-:W1:Y:S03]  /*5320*/  @!UP0 LDCU UR4, c[0x0][0x880] ;  /* 0x00011000ff0487ac */ /* 0x000e660008000800 */
[----:B------:R-:W-:Y:S01]  /*5330*/  IMAD.U32 R2, RZ, RZ, UR6 ;  /* 0x00000006ff027e24 */ /* 0x000fe2000f8e00ff */
[----:B------:R-:W-:Y:S05]  /*5340*/  MOV R3, UR7 ;  /* 0x0000000700037c02 */ /* 0x000fea0008000f00 */
[----:B-----5:R2:W5:Y:S02]  /*5350*/  @P3 LDG.E R35, desc[UR46][R2.64] ;  /* 0x0000002e02233981 */ /* 0x020564000c1e1900 */
[----:B-12---:R-:W-:Y:S02]  /*5360*/  @!P3 IMAD.U32 R35, RZ, RZ, UR4 ;  /* 0x00000004ff23be24 */ /* 0x006fe4000f8e00ff */
.L_x_84:
[----:B------:R-:W-:Y:S05]  /*5370*/  @!P4 BRA `(.L_x_85) ;  /* 0x000000000020c947 */ /* 0x000fea0003800000 */
[----:B------:R-:W-:Y:S04]  /*5380*/  ISETP.NE.U32.AND P3, PT, R52, RZ, PT ;  /* 0x000000ff3400720c */ /* 0x000fe80003f65070 */
[----:B------:R-:W-:Y:S11]  /*5390*/  ISETP.NE.AND.EX P3, PT, R53, RZ, PT, P3 ;  /* 0x000000ff3500720c */ /* 0x000ff60003f65330 */
[----:B------:R-:W-:Y:S02]  /*53a0*/  @!UPT UIADD3 URZ, UPT, UPT, URZ, URZ, URZ ;  /* 0x000000fffffff290 */ /* 0x000fe4000fffe0ff */
[----:B------:R-:W1:Y:S01]  /*53b0*/  @P3 LDC.64 R2, c[0x0][0x8a8] ;  /* 0x00022a00ff023b82 */ /* 0x000e620000000a00 */
[----:B------:R-:W-:Y:S04]  /*53c0*/  @P3 IMAD R0, R54, UR36, RZ ;  /* 0x0000002436003c24 */ /* 0x000fe8000f8e02ff */
[----:B-1----:R-:W-:Y:S05]  /*53d0*/  @P3 IMAD.WIDE R2, R0, 0x4, R2 ;  /* 0x0000000400023825 */ /* 0x002fea00078e0202 */
[----:B-----5:R1:W5:Y:S02]  /*53e0*/  @P3 LDG.E R33, desc[UR46][R2.64] ;  /* 0x0000002e02213981 */ /* 0x020364000c1e1900 */
[----:B-1----:R-:W2:Y:S02]  /*53f0*/  @!P3 LDC R33, c[0x0][0x8a0] ;  /* 0x00022800ff21bb82 */ /* 0x002ea40000000800 */
.L_x_85:
[----:B-----5:R-:W-:Y:S01]  /*5400*/  FSETP.NEU.AND P3, PT, R35, RZ, PT ;  /* 0x000000ff2300720b */ /* 0x020fe20003f6d000 */
[----:B------:R-:W-:Y:S01]  /*5410*/  IMAD.U32 R2, RZ, RZ, UR56 ;  /* 0x00000038ff027e24 */ /* 0x000fe2000f8e00ff */
[----:B------:R-:W-:Y:S01]  /*5420*/  SEL R5, RZ, 0xffffffff, P2 ;  /* 0xffffffffff057807 */ /* 0x000fe20001000000 */
[----:B------:R-:W-:Y:S01]  /*5430*/  ULOP3.LUT UR4, UR51, 0x1, URZ, 0x3c, !UPT ;  /* 0x0000000133047892 */ /* 0x000fe2000f8e3cff */
[----:B------:R-:W-:Y:S01]  /*5440*/  @P1 LOP3.LUT P2, RZ, R60, 0xff, RZ, 0xc0, !PT ;  /* 0x000000ff3cff1812 */ /* 0x000fe2000784c0ff */
[----:B------:R-:W-:Y:S01]  /*5450*/  BSSY B1, `(.L_x_86) ;  /* 0x000003d000017945 */ /* 0x000fe20003800000 */
[----:B------:R-:W-:Y:S01]  /*5460*/  @P1 SEL R0, RZ, 0xffffffff, P3 ;  /* 0xffffffffff001807 */ /* 0x000fe20001800000 */
[----:B------:R-:W-:Y:S01]  /*5470*/  IMAD.MOV.U32 R47, RZ, RZ, 0x1 ;  /* 0x00000001ff2f7424 */ /* 0x000fe200078e00ff */
[----:B------:R-:W-:Y:S01]  /*5480*/  LEA R2, R2, UR48, 0x3 ;  /* 0x0000003002027c11 */ /* 0x000fe2000f8e18ff */
[----:B------:R-:W-:Y:S01]  /*5490*/  IMAD.U32 R45, RZ, RZ, UR4 ;  /* 0x00000004ff2d7e24 */ /* 0x000fe2000f8e00ff */
[----:B------:R-:W-:Y:S01]  /*54a0*/  @P0 SEL R0, R5, R0, !P2 ;  /* 0x0000000005000207 */ /* 0x000fe20005000000 */
[----:B------:R-:W-:Y:S01]  /*54b0*/  IMAD.U32 R46, RZ, RZ, UR56 ;  /* 0x00000038ff2e7e24 */ /* 0x000fe2000f8e00ff */
[C---:B------:R-:W-:Y:S02]  /*54c0*/  LEA R44, R31.reuse, UR48, 0x3 ;  /* 0x000000301f2c7c11 */ /* 0x040fe4000f8e18ff */
[----:B------:R-:W-:Y:S02]  /*54d0*/  CS2R R50, SRZ ;  /* 0x0000000000327805 */ /* 0x000fe4000001ff00 */
[----:B------:R-:W-:Y:S02]  /*54e0*/  @P1 LOP3.LUT R0, R0, 0x1, RZ, 0xc0, !PT ;  /* 0x0000000100001812 */ /* 0x000fe400078ec0ff */
[----:B------:R-:W-:Y:S02]  /*54f0*/  CS2R R48, SRZ ;  /* 0x0000000000307805 */ /* 0x000fe4000001ff00 */
[----:B------:R-:W-:Y:S02]  /*5500*/  SHF.L.U32 R3, R68, 0x1f, RZ ;  /* 0x0000001f44037819 */ /* 0x000fe400000006ff */
[----:B------:R-:W-:Y:S02]  /*5510*/  CS2R R42, SRZ ;  /* 0x00000000002a7805 */ /* 0x000fe4000001ff00 */
[----:B------:R-:W-:Y:S02]  /*5520*/  ISETP.NE.U32.OR P5, PT, R0, 0x1, !P1 ;  /* 0x000000010000780c */ /* 0x000fe40004fa5470 */
[----:B------:R-:W-:Y:S02]  /*5530*/  CS2R R40, SRZ ;  /* 0x0000000000287805 */ /* 0x000fe4000001ff00 */
[----:B------:R-:W-:Y:S02]  /*5540*/  PLOP3.LUT P2, PT, PT, PT, UP1, 0x80, 0x8 ;  /* 0x000000000008781c */ /* 0x000fe40003f4f018 */
[----:B------:R-:W-:Y:S02]  /*5550*/  LEA.HI R34, R31, R31, RZ, 0x1 ;  /* 0x0000001f1f227211 */ /* 0x000fe400078f08ff */
[----:B------:R-:W-:Y:S02]  /*5560*/  LOP3.LUT P4, R72, R60, 0xff, RZ, 0xc0, !PT ;  /* 0x000000ff3c487812 */ /* 0x000fe4000788c0ff */
[----:B------:R-:W-:Y:S02]  /*5570*/  SEL R4, RZ, 0xffffffff, P3 ;  /* 0xffffffffff047807 */ /* 0x000fe40001800000 */
[----:B------:R-:W-:Y:S02]  /*5580*/  P2R R74, PR, RZ, 0x20 ;  /* 0x00000020ff4a7803 */ /* 0x000fe40000000000 */
[----:B------:R-:W-:Y:S03]  /*5590*/  @P5 SHF.L.U32 R0, R45, 0x1f, RZ ;  /* 0x0000001f2d005819 */ /* 0x000fe600000006ff */
[----:B------:R-:W-:Y:S01]  /*55a0*/  @P2 SEL R4, R5, R4, !P4 ;  /* 0x0000000405042207 */ /* 0x000fe20006000000 */
[----:B------:R1:W3:Y:S03]  /*55b0*/  @P5 SYNCS.PHASECHK.TRANS64.TRYWAIT P1, [R2+URZ+0x40], R0 ;  /* 0x00004000020055a7 */ /* 0x0002e600080211ff */
[----:B------:R-:W-:Y:S04]  /*55c0*/  LOP3.LUT R4, R4, 0x1, RZ, 0xc0, !PT ;  /* 0x0000000104047812 */ /* 0x000fe800078ec0ff */
[----:B------:R-:W-:Y:S04]  /*55d0*/  ISETP.NE.U32.AND P2, PT, R4, 0x1, PT ;  /* 0x000000010400780c */ /* 0x000fe80003f45070 */
[----:B------:R-:W-:Y:S01]  /*55e0*/  P2R R76, PR, RZ, 0x4 ;  /* 0x00000004ff4c7803 */ /* 0x000fe20000000000 */
[----:B------:R4:W2:Y:S01]  /*55f0*/  SYNCS.PHASECHK.TRANS64.TRYWAIT P0, [R44+URZ+0xa0], R3 ;  /* 0x0000a0032c0075a7 */ /* 0x0008a200080011ff */
[C---:B-1----:R-:W-:Y:S01]  /*5600*/  IMAD.SHL.U32 R0, R34.reuse, 0x20, RZ ;  /* 0x0000002022007824 */ /* 0x042fe200078e00ff */
[----:B------:R-:W-:Y:S04]  /*5610*/  LOP3.LUT R34, R34, 0xffe, RZ, 0xc0, !PT ;  /* 0x00000ffe22227812 */ /* 0x000fe800078ec0ff */
[----:B------:R-:W-:Y:S01]  /*5620*/  LOP3.LUT R0, R0, 0xffffffc0, RZ, 0xc0, !PT ;  /* 0xffffffc000007812 */ /* 0x000fe200078ec0ff */
[----:B------:R-:W-:Y:S04]  /*5630*/  IMAD.IADD R34, R31, 0x1, -R34 ;  /* 0x000000011f227824 */ /* 0x000fe800078e0a22 */
[----:B------:R-:W-:Y:S04]  /*5640*/  IMAD.IADD R0, R32, 0x1, R0 ;  /* 0x0000000120007824 */ /* 0x000fe800078e0200 */
[----:B------:R-:W-:Y:S01]  /*5650*/  IMAD R34, R34, 0x100000, R0 ;  /* 0x0010000022227824 */ /* 0x000fe200078e0200 */
[----:B---3--:R-:W-:Y:S01]  /*5660*/  @P5 SEL R47, RZ, 0x1, !P1 ;  /* 0x00000001ff2f5807 */ /* 0x008fe20004800000 */
[----:B----4-:R-:W-:Y:S06]  /*5670*/  @!P5 BRA `(.L_x_87) ;  /* 0x000000000068d947 */ /* 0x010fec0003800000 */
[----:B------:R-:W-:Y:S01]  /*5680*/  HFMA2 R43, -RZ, RZ, 0, 0 ;  /* 0x00000000ff2b7431 */ /* 0x000fe200000001ff */
[----:B------:R-:W-:Y:S01]  /*5690*/  ISETP.NE.AND P1, PT, R47, RZ, PT ;  /* 0x000000ff2f00720c */ /* 0x000fe20003f25270 */
[----:B------:R-:W-:Y:S01]  /*56a0*/  IMAD.U32 R0, RZ, RZ, UR56 ;  /* 0x00000038ff007e24 */ /* 0x000fe2000f8e00ff */
[----:B------:R-:W-:Y:S11]  /*56b0*/  BSSY B0, `(.L_x_88) ;  /* 0x0000005000007945 */ /* 0x000ff60003800000 */
[----:B------:R-:W-:Y:S05]  /*56c0*/  @P1 BRA `(.L_x_89) ;  /* 0x00000000000c1947 */ /* 0x000fea0003800000 */
[----:B------:R-:W-:Y:S04]  /*56d0*/  SHF.L.U32 R4, R45, 0x1f, RZ ;  /* 0x0000001f2d047819 */ /* 0x000fe800000006ff */
[----:B------:R-:W1:Y:S02]  /*56e0*/  SYNCS.PHASECHK.TRANS64.TRYWAIT P1, [R2+URZ+0x40], R4 ;  /* 0x00004004020075a7 */ /* 0x000e6400080211ff */
[----:B-1----:R-:W-:Y:S05]  /*56f0*/  @!P1 BRA `(.L_x_90) ;  /* 0x0000001c009c9947 */ /* 0x002fea0003800000 */
.L_x_89:
[----:B------:R-:W-:Y:S05]  /*5700*/  BSYNC B0 ;  /* 0x0000000000007941 */ /* 0x000fea0003800000 */
.L_x_88:
[----:B------:R-:W-:Y:S01]  /*5710*/  ISETP.NE.AND P1, PT, R76, RZ, PT ;  /* 0x000000ff4c00720c */ /* 0x000fe20003f25270 */
[----:B------:R-:W-:Y:S01]  /*5720*/  IMAD.MOV.U32 R42, RZ, RZ, RZ ;  /* 0x000000ffff2a7224 */ /* 0x000fe200078e00ff */
[----:B------:R-:W-:Y:S02]  /*5730*/  CS2R R40, SRZ ;  /* 0x0000000000287805 */ /* 0x000fe4000001ff00 */
[----:B------:R-:W-:Y:S02]  /*5740*/  CS2R R50, SRZ ;  /* 0x0000000000327805 */ /* 0x000fe4000001ff00 */
[----:B------:R-:W-:Y:S07]  /*5750*/  CS2R R48, SRZ ;  /* 0x0000000000307805 */ /* 0x000fee000001ff00 */
[----:B-1----:R-:W-:Y:S01]  /*5760*/  @P1 IMAD R2, R0, 0x800, R64 ;  /* 0x0000080000021824 */ /* 0x002fe200078e0240 */
[----:B------:R-:W-:Y:S05]  /*5770*/  @P1 WARPSYNC.ALL ;  /* 0x0000000000001948 */ /* 0x000fea0003800000 */
[----:B------:R-:W-:Y:S01]  /*5780*/  @P1 LEA R2, R2, UR48, 0x1 ;  /* 0x0000003002021c11 */ /* 0x000fe2000f8e08ff */
[----:B------:R-:W-:Y:S04]  /*5790*/  UIADD3 UR5, UPT, UPT, UR56, 0x1, URZ ;  /* 0x0000000138057890 */ /* 0x000fe8000fffe0ff */
[----:B------:R1:W3:Y:S01]  /*57a0*/  @P1 LDSM.16.M88.4 R40, [R2+0x200] ;  /* 0x000200000228183b */ /* 0x0002e20000000200 */
[----:B------:R-:W-:Y:S01]  /*57b0*/  UISETP.NE.AND UP0, UPT, UR5, 0x3, UPT ;  /* 0x000000030500788c */ /* 0x000fe2000bf05270 */
[----:B------:R-:W-:Y:S03]  /*57c0*/  @P1 IMAD R0, R69, 0x2, R2 ;  /* 0x0000000245001824 */ /* 0x000fe600078e0202 */
[----:B------:R-:W-:Y:S02]  /*57d0*/  USEL UR4, URZ, 0x1, UP0 ;  /* 0x00000001ff047887 */ /* 0x000fe40008000000 */
[----:B------:R1:W4:Y:S01]  /*57e0*/  @P1 LDSM.16.M88.4 R48, [R0+0x200] ;  /* 0x000200000030183b */ /* 0x0003220000000200 */
[----:B------:R-:W-:Y:S03]  /*57f0*/  USEL UR5, UR5, URZ, UP0 ;  /* 0x000000ff05057287 */ /* 0x000fe60008000000 */
[----:B------:R-:W-:Y:S03]  /*5800*/  LOP3.LUT R45, R45, UR4, RZ, 0x3c, !PT ;  /* 0x000000042d2d7c12 */ /* 0x000fe6000f8e3cff */
[----:B------:R-:W-:Y:S02]  /*5810*/  IMAD.U32 R46, RZ, RZ, UR5 ;  /* 0x00000005ff2e7e24 */ /* 0x000fe4000f8e00ff */
.L_x_87:
[----:B------:R-:W-:Y:S05]  /*5820*/  BSYNC B1 ;  /* 0x0000000000017941 */ /* 0x000fea0003800000 */
.L_x_86:
[----:B-1----:R-:W-:Y:S04]  /*5830*/  SHF.R.U32.HI R0, RZ, 0x15, R34 ;  /* 0x00000015ff007819 */ /* 0x002fe80000011622 */
[----:B------:R-:W-:Y:S01]  /*5840*/  LOP3.LUT P1, RZ, R0, 0x3, R65, 0x48, !PT ;  /* 0x0000000300ff7812 */ /* 0x000fe20007824841 */
[----:B------:R-:W-:Y:S01]  /*5850*/  @!UPT UIADD3 URZ, UPT, UPT, URZ, URZ, URZ ;  /* 0x000000fffffff290 */ /* 0x000fe2000fffe0ff */
[----:B--2---:R-:W-:Y:S11]  /*5860*/  @P0 BRA `(.L_x_91) ;  /* 0x0000000000080947 */ /* 0x004ff60003800000 */
[----:B------:R-:W1:Y:S02]  /*5870*/  SYNCS.PHASECHK.TRANS64.TRYWAIT P0, [R44+URZ+0xa0], R3 ;  /* 0x0000a0032c0075a7 */ /* 0x000e6400080011ff */
[----:B-1----:R-:W-:Y:S05]  /*5880*/  @!P0 BRA `(.L_x_92) ;  /* 0x0000001c004c8947 */ /* 0x002fea0003800000 */
.L_x_91:
[----:B------:R-:W-:Y:S05]  /*5890*/  @!P1 BRA `(.L_x_93) ;  /* 0x0000000000409947 */ /* 0x000fea0003800000 */
[----:B------:R-:W2:Y:S01]  /*58a0*/  LDCU.64 UR8, c[0x4][0x70] ;  /* 0x01000e00ff0877ac */ /* 0x000ea20008000a00 */
[----:B-1----:R-:W-:Y:S01]  /*58b0*/  MOV R3, 0x0 ;  /* 0x0000000000037802 */ /* 0x002fe20000000f00 */
[----:B------:R-:W-:Y:S02]  /*58c0*/  HFMA2 R12, -RZ, RZ, 0, 5.9604644775390625e-08 ;  /* 0x00000001ff0c7431 */ /* 0x000fe400000001ff */
[----:B------:R-:W-:Y:S02]  /*58d0*/  IMAD.MOV.U32 R8, RZ, RZ, 0x192 ;  /* 0x00000192ff087424 */ /* 0x000fe400078e00ff */
[----:B------:R-:W-:Y:S01]  /*58e0*/  IMAD.MOV.U32 R13, RZ, RZ, RZ ;  /* 0x000000ffff0d7224 */ /* 0x000fe200078e00ff */
[----:B------:R-:W1:Y:S01]  /*58f0*/  LDCU.64 UR6, c[0x4][0x78] ;  /* 0x01000f00ff0677ac */ /* 0x000e620008000a00 */
[----:B------:R-:W3:Y:S01]  /*5900*/  LDC.64 R2, c[0x4][R3] ;  /* 0x0100000003027b82 */ /* 0x000ee20000000a00 */
[----:B------:R-:W5:Y:S01]  /*5910*/  LDCU.64 UR4, c[0x4][0x10] ;  /* 0x01000200ff0477ac */ /* 0x000f620008000a00 */
[----:B--2---:R-:W-:Y:S01]  /*5920*/  MOV R5, UR9 ;  /* 0x0000000900057c02 */ /* 0x004fe20008000f00 */
[----:B------:R-:W-:Y:S01]  /*5930*/  IMAD.U32 R4, RZ, RZ, UR8 ;  /* 0x00000008ff047e24 */ /* 0x000fe2000f8e00ff */
[----:B-1----:R-:W-:Y:S01]  /*5940*/  MOV R7, UR7 ;  /* 0x0000000700077c02 */ /* 0x002fe20008000f00 */
[----:B------:R-:W-:Y:S01]  /*5950*/  IMAD.U32 R6, RZ, RZ, UR6 ;  /* 0x00000006ff067e24 */ /* 0x000fe2000f8e00ff */
[----:B-----5:R-:W-:Y:S01]  /*5960*/  MOV R11, UR5 ;  /* 0x00000005000b7c02 */ /* 0x020fe20008000f00 */
[----:B------:R-:W-:Y:S02]  /*5970*/  IMAD.U32 R10, RZ, RZ, UR4 ;  /* 0x00000004ff0a7e24 */ /* 0x000fe4000f8e00ff */
[----:B------:R-:W-:Y:S07]  /*5980*/  LEPC R20, `(.L_x_93) ;  /* 0x000000001014794e */ /* 0x000fee0000000000 */
[----:B---34-:R-:W-:Y:S05]  /*5990*/  CALL.ABS.NOINC R2 ;  /* 0x0000000002007343 */ /* 0x018fea0003c00000 */
.L_x_93:
[----:B-1-3--:R-:W-:Y:S01]  /*59a0*/  SHF.L.U32 R3, R40, 0x10, RZ ;  /* 0x0000001028037819 */ /* 0x00afe200000006ff */
[----:B------:R-:W-:Y:S05]  /*59b0*/  WARPSYNC.ALL ;  /* 0x0000000000007948 */ /* 0x000fea0003800000 */
[----:B------:R-:W-:Y:S01]  /*59c0*/  R2UR UR4, R34 ;  /* 0x00000000220472ca */ /* 0x000fe200000e0000 */
[----:B------:R-:W-:Y:S01]  /*59d0*/  BSSY.RECONVERGENT B0, `(.L_x_94) ;  /* 0x0000050000007945 */ /* 0x000fe20003800200 */
[----:B------:R-:W-:Y:S02]  /*59e0*/  SHF.L.U32 R20, R42, 0x10, RZ ;  /* 0x000000102a147819 */ /* 0x000fe400000006ff */
[----:B------:R-:W-:Y:S02]  /*59f0*/  SHF.L.U32 R75, R69, 0x1, RZ ;  /* 0x00000001454b7819 */ /* 0x000fe400000006ff */
[----:B------:R-:W-:Y:S07]  /*5a00*/  ISETP.NE.AND P0, PT, R70, RZ, PT ;  /* 0x000000ff4600720c */ /* 0x000fee0003f05270 */
[----:B------:R-:W1:Y:S02]  /*5a10*/  LDTM.16dp256bit.x4 R4, tmem[UR4] ;  /* 0x00000004000479ee */ /* 0x000e640008120000 */
[C---:B-1----:R-:W-:Y:S01]  /*5a20*/  FMUL R0, R33.reuse, R4 ;  /* 0x0000000421007220 */ /* 0x042fe20000400000 */
[----:B------:R-:W-:Y:S01]  /*5a30*/  LOP3.LUT R4, R40, 0xffff0000, RZ, 0xc0, !PT ;  /* 0xffff000028047812 */ /* 0x000fe200078ec0ff */
[----:B------:R-:W-:Y:S01]  /*5a40*/  FMUL R2, R33, R5 ;  /* 0x0000000521027220 */ /* 0x000fe20000400000 */
[----:B------:R-:W-:Y:S01]  /*5a50*/  SHF.L.U32 R5, R41, 0x10, RZ ;  /* 0x0000001029057819 */ /* 0x000fe200000006ff */
[----:B------:R-:W-:Y:S01]  /*5a60*/  FFMA R0, R35, R3, R0 ;  /* 0x0000000323007223 */ /* 0x000fe20000000000 */
[----:B------:R-:W-:Y:S01]  /*5a70*/  FMUL R3, R33, R6 ;  /* 0x0000000621037220 */ /* 0x000fe20000400000 */
[----:B------:R-:W-:Y:S01]  /*5a80*/  LOP3.LUT R6, R41, 0xffff0000, RZ, 0xc0, !PT ;  /* 0xffff000029067812 */ /* 0x000fe200078ec0ff */
[----:B------:R-:W-:Y:S01]  /*5a90*/  FFMA R2, R35, R4, R2 ;  /* 0x0000000423027223 */ /* 0x000fe20000000002 */
[----:B------:R-:W-:Y:S01]  /*5aa0*/  FMUL R7, R33, R7 ;  /* 0x0000000721077220 */ /* 0x000fe20000400000 */
[----:B------:R-:W-:Y:S01]  /*5ab0*/  FFMA R3, R35, R5, R3 ;  /* 0x0000000523037223 */ /* 0x000fe20000000003 */
[C---:B------:R-:W-:Y:S01]  /*5ac0*/  FMUL R4, R33.reuse, R8 ;  /* 0x0000000821047220 */ /* 0x040fe20000400000 */
[----:B------:R-:W-:Y:S01]  /*5ad0*/  FMUL R5, R33, R9 ;  /* 0x0000000921057220 */ /* 0x000fe20000400000 */
[----:B------:R-:W-:Y:S01]  /*5ae0*/  F2FP.BF16.F32.PACK_AB R36, R2, R0 ;  /* 0x000000000224723e */ /* 0x000fe200000010ff */
[C---:B------:R-:W-:Y:S01]  /*5af0*/  FFMA R7, R35.reuse, R6, R7 ;  /* 0x0000000623077223 */ /* 0x040fe20000000007 */
[----:B------:R-:W-:Y:S01]  /*5b00*/  LOP3.LUT R0, R42, 0xffff0000, RZ, 0xc0, !PT ;  /* 0xffff00002a007812 */ /* 0x000fe200078ec0ff */
[----:B------:R-:W-:Y:S01]  /*5b10*/  FFMA R4, R35, R20, R4 ;  /* 0x0000001423047223 */ /* 0x000fe20000000004 */
[----:B------:R-:W-:Y:S01]  /*5b20*/  SHF.L.U32 R2, R43, 0x10, RZ ;  /* 0x000000102b027819 */ /* 0x000fe200000006ff */
[----:B------:R-:W-:Y:S01]  /*5b30*/  FMUL R6, R33, R10 ;  /* 0x0000000a21067220 */ /* 0x000fe20000400000 */
[----:B------:R-:W-:Y:S01]  /*5b40*/  F2FP.BF16.F32.PACK_AB R37, R7, R3 ;  /* 0x000000030725723e */ /* 0x000fe200000010ff */
[----:B------:R-:W-:Y:S01]  /*5b50*/  FFMA R5, R35, R0, R5 ;  /* 0x0000000023057223 */ /* 0x000fe20000000005 */
[----:B------:R-:W-:Y:S01]  /*5b60*/  LOP3.LUT R3, R43, 0xffff0000, RZ, 0xc0, !PT ;  /* 0xffff00002b037812 */ /* 0x000fe200078ec0ff */
[----:B------:R-:W-:Y:S01]  /*5b70*/  FFMA R6, R35, R2, R6 ;  /* 0x0000000223067223 */ /* 0x000fe20000000006 */
[C---:B----4-:R-:W-:Y:S01]  /*5b80*/  SHF.L.U32 R7, R48.reuse, 0x10, RZ ;  /* 0x0000001030077819 */ /* 0x050fe200000006ff */
[C---:B------:R-:W-:Y:S01]  /*5b90*/  FMUL R11, R33.reuse, R11 ;  /* 0x0000000b210b7220 */ /* 0x040fe20000400000 */
[----:B------:R-:W-:Y:S01]  /*5ba0*/  LOP3.LUT R0, R48, 0xffff0000, RZ, 0xc0, !PT ;  /* 0xffff000030007812 */ /* 0x000fe200078ec0ff */
[----:B------:R-:W-:Y:S01]  /*5bb0*/  FMUL R8, R33, R12 ;  /* 0x0000000c21087220 */ /* 0x000fe20000400000 */
[----:B------:R-:W-:Y:S01]  /*5bc0*/  SHF.L.U32 R2, R49, 0x10, RZ ;  /* 0x0000001031027819 */ /* 0x000fe200000006ff */
[----:B------:R-:W-:Y:S01]  /*5bd0*/  FMUL R9, R33, R13 ;  /* 0x0000000d21097220 */ /* 0x000fe20000400000 */
[----:B------:R-:W-:Y:S01]  /*5be0*/  F2FP.BF16.F32.PACK_AB R38, R5, R4 ;  /* 0x000000040526723e */ /* 0x000fe200000010ff */
[C---:B------:R-:W-:Y:S01]  /*5bf0*/  FFMA R11, R35.reuse, R3, R11 ;  /* 0x00000003230b7223 */ /* 0x040fe2000000000b */
[----:B------:R-:W-:Y:S01]  /*5c00*/  MOV R5, UR56 ;  /* 0x0000003800057c02 */ /* 0x000fe20008000f00 */
[----:B------:R-:W-:Y:S01]  /*5c10*/  FFMA R8, R35, R7, R8 ;  /* 0x0000000723087223 */ /* 0x000fe20000000008 */
[----:B------:R-:W-:Y:S01]  /*5c20*/  SHF.L.U32 R3, R51, 0x10, RZ ;  /* 0x0000001033037819 */ /* 0x000fe200000006ff */
[----:B------:R-:W-:Y:S01]  /*5c30*/  FFMA R9, R35, R0, R9 ;  /* 0x0000000023097223 */ /* 0x000fe20000000009 */
[----:B------:R-:W-:Y:S01]  /*5c40*/  LOP3.LUT R0, R49, 0xffff0000, RZ, 0xc0, !PT ;  /* 0xffff000031007812 */ /* 0x000fe200078ec0ff */
[----:B------:R-:W-:Y:S01]  /*5c50*/  FMUL R10, R33, R14 ;  /* 0x0000000e210a7220 */ /* 0x000fe20000400000 */
[----:B------:R-:W-:Y:S01]  /*5c60*/  LOP3.LUT R4, R51, 0xffff0000, RZ, 0xc0, !PT ;  /* 0xffff000033047812 */ /* 0x000fe200078ec0ff */
[C---:B------:R-:W-:Y:S01]  /*5c70*/  FMUL R15, R33.reuse, R15 ;  /* 0x0000000f210f7220 */ /* 0x040fe20000400000 */
[----:B------:R-:W-:Y:S01]  /*5c80*/  FMUL R12, R33, R16 ;  /* 0x00000010210c7220 */ /* 0x000fe20000400000 */
[C---:B------:R-:W-:Y:S01]  /*5c90*/  FFMA R10, R35.reuse, R2, R10 ;  /* 0x00000002230a7223 */ /* 0x040fe2000000000a */
[C---:B------:R-:W-:Y:S01]  /*5ca0*/  LOP3.LUT R2, R50.reuse, 0xffff0000, RZ, 0xc0, !PT ;  /* 0xffff000032027812 */ /* 0x040fe200078ec0ff */
[----:B------:R-:W-:Y:S01]  /*5cb0*/  FFMA R15, R35, R0, R15 ;  /* 0x00000000230f7223 */ /* 0x000fe2000000000f */
[----:B------:R-:W-:Y:S01]  /*5cc0*/  SHF.L.U32 R0, R50, 0x10, RZ ;  /* 0x0000001032007819 */ /* 0x000fe200000006ff */
[C---:B------:R-:W-:Y:S01]  /*5cd0*/  FMUL R13, R33.reuse, R17 ;  /* 0x00000011210d7220 */ /* 0x040fe20000400000 */
[C---:B------:R-:W-:Y:S01]  /*5ce0*/  FMUL R14, R33.reuse, R18 ;  /* 0x00000012210e7220 */ /* 0x040fe20000400000 */
[----:B------:R-:W-:Y:S01]  /*5cf0*/  FMUL R19, R33, R19 ;  /* 0x0000001321137220 */ /* 0x000fe20000400000 */
[----:B------:R-:W-:Y:S01]  /*5d00*/  LEA R5, R5, R64, 0xb ;  /* 0x0000004005057211 */ /* 0x000fe200078e58ff */
[C---:B------:R-:W-:Y:S01]  /*5d10*/  FFMA R12, R35.reuse, R0, R12 ;  /* 0x00000000230c7223 */ /* 0x040fe2000000000c */
[C---:B------:R-:W-:Y:S01]  /*5d20*/  FFMA R13, R35.reuse, R2, R13 ;  /* 0x00000002230d7223 */ /* 0x040fe2000000000d */
[C---:B------:R-:W-:Y:S01]  /*5d30*/  FFMA R14, R35.reuse, R3, R14 ;  /* 0x00000003230e7223 */ /* 0x040fe2000000000e */
[----:B------:R-:W-:Y:S01]  /*5d40*/  FFMA R19, R35, R4, R19 ;  /* 0x0000000423137223 */ /* 0x000fe20000000013 */
[----:B------:R-:W-:Y:S02]  /*5d50*/  F2FP.BF16.F32.PACK_AB R39, R11, R6 ;  /* 0x000000060b27723e */ /* 0x000fe400000010ff */
[----:B------:R-:W-:Y:S02]  /*5d60*/  LEA R5, R5, UR48, 0x1 ;  /* 0x0000003005057c11 */ /* 0x000fe4000f8e08ff */
[----:B------:R-:W-:Y:S02]  /*5d70*/  F2FP.BF16.F32.PACK_AB R8, R9, R8 ;  /* 0x000000080908723e */ /* 0x000fe400000010ff */
[----:B------:R-:W-:Y:S01]  /*5d80*/  F2FP.BF16.F32.PACK_AB R9, R15, R10 ;  /* 0x0000000a0f09723e */ /* 0x000fe200000010ff */
[----:B------:R1:W-:Y:S01]  /*5d90*/  STSM.16.M88.4 [R5+0x200], R36 ;  /* 0x0002002405007844 */ /* 0x0003e20000000200 */
[----:B------:R-:W-:Y:S02]  /*5da0*/  F2FP.BF16.F32.PACK_AB R10, R13, R12 ;  /* 0x0000000c0d0a723e */ /* 0x000fe400000010ff */
[----:B------:R-:W-:Y:S02]  /*5db0*/  F2FP.BF16.F32.PACK_AB R11, R19, R14 ;  /* 0x0000000e130b723e */ /* 0x000fe400000010ff */
[----:B------:R-:W-:Y:S05]  /*5dc0*/  IADD3 R0, PT, PT, R75, 0x200, R5 ;  /* 0x000002004b007810 */ /* 0x000fea0007ffe005 */
[----:B------:R1:W-:Y:S01]  /*5dd0*/  STSM.16.M88.4 [R0], R8 ;  /* 0x0000000800007844 */ /* 0x0003e20000000200 */
[----:B------:R-:W-:Y:S01]  /*5de0*/  @!PT LDS RZ, [RZ] ;  /* 0x00000000fffff984 */ /* 0x000fe20000000800 */
[----:B------:R-:W-:Y:S01]  /*5df0*/  @!PT LDS RZ, [RZ] ;  /* 0x00000000fffff984 */ /* 0x000fe20000000800 */
[----:B------:R-:W-:Y:S01]  /*5e00*/  @!PT LDS RZ, [RZ] ;  /* 0x00000000fffff984 */ /* 0x000fe20000000800 */
[----:B------:R-:W-:Y:S01]  /*5e10*/  @!PT LDS RZ, [RZ] ;  /* 0x00000000fffff984 */ /* 0x000fe20000000800 */
[----:B------:R2:W-:Y:S07]  /*5e20*/  MEMBAR.ALL.CTA ;  /* 0x0000000000007992 */ /* 0x0005ee0000008000 */
[----:B--2---:R-:W2:Y:S02]  /*5e30*/  FENCE.VIEW.ASYNC.S ;  /* 0x00000000000073c6 */ /* 0x004ea40000000000 */
[----:B--2---:R-:W-:Y:S06]  /*5e40*/  BAR.SYNC.DEFER_BLOCKING 0x1, 0x80 ;  /* 0x0042000000007b1d */ /* 0x004fec0000010000 */
[----:B------:R-:W-:Y:S05]  /*5e50*/  @P0 BRA `(.L_x_95) ;  /* 0x00000000001c0947 */ /* 0x000fea0003800000 */
[----:B------:R-:W-:Y:S02]  /*5e60*/  UIADD3 UR6, UP0, UPT, UR54, 0x680, URZ ;  /* 0x0000068036067890 */ /* 0x000fe4000ff1e0ff */
[----:B------:R-:W-:Y:S02]  /*5e70*/  ULEA UR4, UR56, UR48, 0xc ;  /* 0x0000003038047291 */ /* 0x000fe4000f8e60ff */
[----:B------:R-:W-:Y:S02]  /*5e80*/  UIADD3.X UR7, UPT, UPT, URZ, UR55, URZ, UP0, !UPT ;  /* 0x00000037ff077290 */ /* 0x000fe400087fe4ff */
[----:B------:R-:W-:Y:S01]  /*5e90*/  UIADD3 UR40, UPT, UPT, UR4, 0x200, URZ ;  /* 0x0000020004287890 */ /* 0x000fe2000fffe0ff */
[----:B------:R-:W-:Y:S08]  /*5ea0*/  UMOV UR43, UR36 ;  /* 0x00000024002b7c82 */ /* 0x000ff00008000000 */
[----:B------:R2:W-:Y:S02]  /*5eb0*/  UTMASTG.3D [UR40], [UR6] ;  /* 0x00000028060073b5 */ /* 0x0005e40008010000 */
[----:B--2---:R0:W-:Y:S02]  /*5ec0*/  UTMACMDFLUSH ;  /* 0x00000000000079b7 */ /* 0x0041e40000000000 */
.L_x_95:
[----:B------:R-:W-:Y:S05]  /*5ed0*/  BSYNC.RECONVERGENT B0 ;  /* 0x0000000000007941 */ /* 0x000fea0003800200 */
.L_x_94:
[----:B------:R-:W-:Y:S01]  /*5ee0*/  UIADD3 UR40, UPT, UPT, UR56, 0x1, URZ ;  /* 0x0000000138287890 */ /* 0x000fe2000fffe0ff */
[----:B------:R-:W-:Y:S03]  /*5ef0*/  BSSY.RECONVERGENT B0, `(.L_x_96) ;  /* 0x0000005000007945 */ /* 0x000fe60003800200 */
[----:B------:R-:W-:Y:S04]  /*5f00*/  UISETP.NE.AND UP0, UPT, UR40, 0x3, UPT ;  /* 0x000000032800788c */ /* 0x000fe8000bf05270 */
[----:B------:R-:W-:Y:S01]  /*5f10*/  USEL UR43, UR40, URZ, UP0 ;  /* 0x000000ff282b7287 */ /* 0x000fe20008000000 */
[----:B------:R-:W-:Y:S11]  /*5f20*/  @P0 BRA `(.L_x_97) ;  /* 0x0000000000040947 */ /* 0x000ff60003800000 */
[----:B------:R-:W-:Y:S04]  /*5f30*/  DEPBAR.LE SB0, 0x1 ;  /* 0x000080400000791a */ /* 0x000fe80000000000 */
.L_x_97:
[----:B------:R-:W-:Y:S05]  /*5f40*/  BSYNC.RECONVERGENT B0 ;  /* 0x0000000000007941 */ /* 0x000fea0003800200 */
.L_x_96:
[----:B------:R-:W-:Y:S01]  /*5f50*/  BAR.SYNC.DEFER_BLOCKING 0x1, 0x80 ;  /* 0x0042000000007b1d */ /* 0x000fe20000010000 */
[----:B------:R-:W-:Y:S01]  /*5f60*/  ISETP.NE.AND P1, PT, R74, RZ, PT ;  /* 0x000000ff4a00720c */ /* 0x000fe20003f25270 */
[----:B------:R-:W-:Y:S01]  /*5f70*/  UISETP.NE.AND UP0, UPT, UR50, URZ, UPT ;  /* 0x000000ff3200728c */ /* 0x000fe2000bf05270 */
[----:B------:R-:W-:Y:S11]  /*5f80*/  LEA R2, R46, UR48, 0x3 ;  /* 0x000000302e027c11 */ /* 0x000ff6000f8e18ff */
[----:B------:R-:W-:Y:S01]  /*5f90*/  @P1 SHF.L.U32 R3, R45, 0x1f, RZ ;  /* 0x0000001f2d031819 */ /* 0x000fe200000006ff */
[----:B------:R-:W-:Y:S06]  /*5fa0*/  BRA.U !UP0, `(.L_x_98) ;  /* 0x0000000108247547 */ /* 0x000fec000b800000 */
[----:B------:R-:W-:Y:S01]  /*5fb0*/  IMAD.U32 R4, RZ, RZ, UR49 ;  /* 0x00000031ff047e24 */ /* 0x000fe2000f8e00ff */
[----:B-1----:R-:W-:Y:S01]  /*5fc0*/  MOV R0, UR37 ;  /* 0x0000002500007c02 */ /* 0x002fe20008000f00 */
[----:B------:R-:W-:Y:S03]  /*5fd0*/  UIADD3 UR49, UPT, UPT, UR49, 0x1, URZ ;  /* 0x0000000131317890 */ /* 0x000fe6000fffe0ff */
[----:B------:R-:W-:Y:S01]  /*5fe0*/  @P1 LEA R4, R4, UR48, 0x3 ;  /* 0x0000003004041c11 */ /* 0x000fe2000f8e18ff */
[----:B------:R-:W-:Y:S04]  /*5ff0*/  UISETP.NE.AND UP0, UPT, UR49, 0x3, UPT ;  /* 0x000000033100788c */ /* 0x000fe8000bf05270 */
[----:B------:R-:W-:Y:S01]  /*6000*/  @P1 VIADD R4, R4, 0x58 ;  /* 0x0000005804041836 */ /* 0x000fe20000000000 */
[----:B------:R-:W-:Y:S04]  /*6010*/  USEL UR49, UR49, URZ, UP0 ;  /* 0x000000ff31317287 */ /* 0x000fe80008000000 */
[----:B------:R-:W-:Y:S04]  /*6020*/  @P1 PRMT R0, R0, 0x654, R4 ;  /* 0x0000065400001816 */ /* 0x000fe80000000004 */
[----:B------:R2:W-:Y:S04]  /*6030*/  @P1 SYNCS.ARRIVE.TRANS64.RED.A1T0 RZ, [R0+URZ], RZ ;  /* 0x000000ff00ff19a7 */ /* 0x0005e800081004ff */
.L_x_98:
[----:B------:R-:W3:Y:S01]  /*6040*/  @P1 SYNCS.PHASECHK.TRANS64.TRYWAIT P0, [R2+URZ+0x40], R3 ;  /* 0x00004003020015a7 */ /* 0x000ee200080011ff */
[----:B------:R-:W-:Y:S01]  /*6050*/  BSSY B1, `(.L_x_99) ;  /* 0x0000013000017945 */ /* 0x000fe20003800000 */
[----:B---3--:R-:W-:Y:S03]  /*6060*/  @P1 SEL R47, RZ, 0x1, !P0 ;  /* 0x00000001ff2f1807 */ /* 0x008fe60004000000 */
[----:B------:R-:W-:Y:S05]  /*6070*/  @!P1 BRA `(.L_x_100) ;  /* 0x0000000000409947 */ /* 0x000fea0003800000 */
[----:B------:R-:W-:Y:S01]  /*6080*/  ISETP.NE.AND P1, PT, R76, RZ, PT ;  /* 0x000000ff4c00720c */ /* 0x000fe20003f25270 */
[----:B------:R-:W-:Y:S01]  /*6090*/  BSSY B0, `(.L_x_101) ;  /* 0x0000009000007945 */ /* 0x000fe20003800000 */
[----:B------:R-:W-:Y:S11]  /*60a0*/  ISETP.NE.AND P0, PT, R47, RZ, PT ;  /* 0x000000ff2f00720c */ /* 0x000ff60003f05270 */
[----:B------:R-:W-:Y:S05]  /*60b0*/  @P1 IMAD R3, R46, 0x800, R64 ;  /* 0x000008002e031824 */ /* 0x000fea00078e0240 */
[----:B------:R-:W-:Y:S05]  /*60c0*/  @P1 LEA R3, R3, UR48, 0x1 ;  /* 0x0000003003031c11 */ /* 0x000fea000f8e08ff */
[----:B-12---:R-:W-:Y:S01]  /*60d0*/  @P1 IMAD.IADD R0, R75, 0x1, R3 ;  /* 0x000000014b001824 */ /* 0x006fe200078e0203 */
[----:B------:R-:W-:Y:S06]  /*60e0*/  @P0 BRA `(.L_x_102) ;  /* 0x00000000000c0947 */ /* 0x000fec0003800000 */
[----:B------:R-:W-:Y:S04]  /*60f0*/  SHF.L.U32 R45, R45, 0x1f, RZ ;  /* 0x0000001f2d2d7819 */ /* 0x000fe800000006ff */
[----:B------:R-:W1:Y:S02]  /*6100*/  SYNCS.PHASECHK.TRANS64.TRYWAIT P0, [R2+URZ+0x40], R45 ;  /* 0x0000402d020075a7 */ /* 0x000e6400080011ff */
[----:B-1----:R-:W-:Y:S05]  /*6110*/  @!P0 BRA `(.L_x_103) ;  /* 0x00000014003c8947 */ /* 0x002fea0003800000 */
.L_x_102:
[----:B------:R-:W-:Y:S05]  /*6120*/  BSYNC B0 ;  /* 0x0000000000007941 */ /* 0x000fea0003800000 */
.L_x_101:
[----:B------:R-:W-:Y:S11]  /*6130*/  ISETP.NE.AND P0, PT, R76, RZ, PT ;  /* 0x000000ff4c00720c */ /* 0x000ff60003f05270 */
[----:B------:R-:W-:Y:S02]  /*6140*/  @!UPT UIADD3 URZ, UPT, UPT, URZ, URZ, URZ ;  /* 0x000000fffffff290 */ /* 0x000fe4000fffe0ff */
[----:B------:R-:W-:Y:S05]  /*6150*/  @P0 WARPSYNC.ALL ;  /* 0x0000000000000948 */ /* 0x000fea0003800000 */
[----:B------:R3:W4:Y:S04]  /*6160*/  @P0 LDSM.16.M88.4 R40, [R3+0x200] ;  /* 0x000200000328083b */ /* 0x0007280000000200 */
[----:B------:R3:W2:Y:S02]  /*6170*/  @P0 LDSM.16.M88.4 R48, [R0+0x200] ;  /* 0x000200000030083b */ /* 0x0006a40000000200 */
.L_x_100:
[----:B------:R-:W-:Y:S05]  /*6180*/  BSYNC B1 ;  /* 0x0000000000017941 */ /* 0x000fea0003800000 */
.L_x_99:
[----:B-123--:R-:W-:Y:S05]  /*6190*/  VIADD R0, R34, 0x20 ;  /* 0x0000002022007836 */ /* 0x00efea0000000000 */
[----:B------:R-:W-:Y:S04]  /*61a0*/  SHF.R.U32.HI R0, RZ, 0x15, R0 ;  /* 0x00000015ff007819 */ /* 0x000fe80000011600 */
[----:B------:R-:W-:Y:S11]  /*61b0*/  LOP3.LUT P0, RZ, R0, 0x3, R65, 0x48, !PT ;  /* 0x0000000300ff7812 */ /* 0x000ff60007804841 */
[----:B------:R-:W-:Y:S02]  /*61c0*/  @!UPT UIADD3 URZ, UPT, UPT, URZ, URZ, URZ ;  /* 0x000000fffffff290 */ /* 0x000fe4000fffe0ff */
[----:B------:R-:W-:Y:S05]  /*61d0*/  @!P0 BRA `(.L_x_104) ;  /* 0x0000000000408947 */ /* 0x000fea0003800000 */
[----:B------:R-:W1:Y:S01]  /*61e0*/  LDCU.64 UR8, c[0x4][0x70] ;  /* 0x01000e00ff0877ac */ /* 0x000e620008000a00 */
[----:B------:R-:W-:Y:S01]  /*61f0*/  MOV R3, 0x0 ;  /* 0x0000000000037802 */ /* 0x000fe20000000f00 */
[----:B------:R-:W-:Y:S02]  /*6200*/  HFMA2 R12, -RZ, RZ, 0, 5.9604644775390625e-08 ;  /* 0x00000001ff0c7431 */ /* 0x000fe400000001ff */
[----:B------:R-:W-:Y:S02]  /*6210*/  IMAD.MOV.U32 R8, RZ, RZ, 0x192 ;  /* 0x00000192ff087424 */ /* 0x000fe400078e00ff */
[----:B------:R-:W-:Y:S01]  /*6220*/  IMAD.MOV.U32 R13, RZ, RZ, RZ ;  /* 0x000000ffff0d7224 */ /* 0x000fe200078e00ff */
[----:B------:R-:W2:Y:S01]  /*6230*/  LDCU.64 UR6, c[0x4][0x78] ;  /* 0x01000f00ff0677ac */ /* 0x000ea20008000a00 */
[----:B------:R-:W3:Y:S01]  /*6240*/  LDC.64 R2, c[0x4][R3] ;  /* 0x0100000003027b82 */ /* 0x000ee20000000a00 */
[----:B------:R-:W5:Y:S01]  /*6250*/  LDCU.64 UR4, c[0x4][0x10] ;  /* 0x01000200ff0477ac */ /* 0x000f620008000a00 */
[----:B-1----:R-:W-:Y:S01]  /*6260*/  MOV R5, UR9 ;  /* 0x0000000900057c02 */ /* 0x002fe20008000f00 */
[----:B------:R-:W-:Y:S01]  /*6270*/  IMAD.U32 R4, RZ, RZ, UR8 ;  /* 0x00000008ff047e24 */ /* 0x000fe2000f8e00ff */
[----:B--2---:R-:W-:Y:S01]  /*6280*/  MOV R7, UR7 ;  /* 0x0000000700077c02 */ /* 0x004fe20008000f00 */
[----:B------:R-:W-:Y:S01]  /*6290*/  IMAD.U32 R6, RZ, RZ, UR6 ;  /* 0x00000006ff067e24 */ /* 0x000fe2000f8e00ff */
[----:B-----5:R-:W-:Y:S01]  /*62a0*/  MOV R11, UR5 ;  /* 0x00000005000b7c02 */ /* 0x020fe20008000f00 */
[----:B------:R-:W-:Y:S02]  /*62b0*/  IMAD.U32 R10, RZ, RZ, UR4 ;  /* 0x00000004ff0a7e24 */ /* 0x000fe4000f8e00ff */
[----:B------:R-:W-:Y:S07]  /*62c0*/  LEPC R20, `(.L_x_104) ;  /* 0x000000001014794e */ /* 0x000fee0000000000 */
[----:B---34-:R-:W-:Y:S05]  /*62d0*/  CALL.ABS.NOINC R2 ;  /* 0x0000000002007343 */ /* 0x018fea0003c00000 */
.L_x_104:
[----:B------:R-:W-:Y:S01]  /*62e0*/  ISETP.NE.AND P0, PT, R70, RZ, PT ;  /* 0x000000ff4600720c */ /* 0x000fe20003f05270 */
[----:B------:R-:W-:Y:S05]  /*62f0*/  WARPSYNC.ALL ;  /* 0x0000000000007948 */ /* 0x000fea0003800000 */
[----:B------:R-:W-:Y:S01]  /*6300*/  R2UR UR4, R34 ;  /* 0x00000000220472ca */ /* 0x000fe200000e0000 */
[----:B------:R-:W-:Y:S01]  /*6310*/  BSSY.RECONVERGENT B0, `(.L_x_105) ;  /* 0x0000056000007945 */ /* 0x000fe20003800200 */
[C---:B----4-:R-:W-:Y:S02]  /*6320*/  SHF.L.U32 R20, R40.reuse, 0x10, RZ ;  /* 0x0000001028147819 */ /* 0x050fe400000006ff */
[----:B------:R-:W-:Y:S02]  /*6330*/  LOP3.LUT R21, R40, 0xffff0000, RZ, 0xc0, !PT ;  /* 0xffff000028157812 */ /* 0x000fe400078ec0ff */
[C---:B------:R-:W-:Y:S02]  /*6340*/  SHF.L.U32 R34, R41.reuse, 0x10, RZ ;  /* 0x0000001029227819 */ /* 0x040fe400000006ff */
[----:B------:R-:W-:Y:S02]  /*6350*/  R2UR UR5, R44 ;  /* 0x000000002c0572ca */ /* 0x000fe400000e0000 */
[----:B------:R-:W-:Y:S02]  /*6360*/  LOP3.LUT R36, R41, 0xffff0000, RZ, 0xc0, !PT ;  /* 0xffff000029247812 */ /* 0x000fe400078ec0ff */
[C---:B------:R-:W-:Y:S01]  /*6370*/  SHF.L.U32 R37, R42.reuse, 0x10, RZ ;  /* 0x000000102a257819 */ /* 0x040fe200000006ff */
[----:B------:R-:W1:Y:S01]  /*6380*/  LDTM.16dp256bit.x4 R4, tmem[UR4+0x20] ;  /* 0x00002004000479ee */ /* 0x000e620008120000 */
[----:B------:R-:W-:Y:S01]  /*6390*/  LOP3.LUT R38, R42, 0xffff0000, RZ, 0xc0, !PT ;  /* 0xffff00002a267812 */ /* 0x000fe200078ec0ff */
[----:B------:R-:W-:Y:S01]  /*63a0*/  NOP ;  /* 0x0000000000007918 */ /* 0x000fe20000000000 */
[C---:B------:R-:W-:Y:S02]  /*63b0*/  SHF.L.U32 R39, R43.reuse, 0x10, RZ ;  /* 0x000000102b277819 */ /* 0x040fe400000006ff */
[----:B------:R-:W-:Y:S02]  /*63c0*/  LOP3.LUT R40, R43, 0xffff0000, RZ, 0xc0, !PT ;  /* 0xffff00002b287812 */ /* 0x000fe400078ec0ff */
[C---:B------:R-:W-:Y:S01]  /*63d0*/  SHF.L.U32 R41, R48.reuse, 0x10, RZ ;  /* 0x0000001030297819 */ /* 0x040fe200000006ff */
[----:B------:R-:W-:Y:S01]  /*63e0*/  UIADD3 UR5, UPT, UPT, UR5, 0xc0, URZ ;  /* 0x000000c005057890 */ /* 0x000fe2000fffe0ff */
[----:B------:R-:W-:Y:S02]  /*63f0*/  LOP3.LUT R42, R48, 0xffff0000, RZ, 0xc0, !PT ;  /* 0xffff0000302a7812 */ /* 0x000fe400078ec0ff */
[C---:B------:R-:W-:Y:S01]  /*6400*/  SHF.L.U32 R43, R49.reuse, 0x10, RZ ;  /* 0x00000010312b7819 */ /* 0x040fe200000006ff */
[----:B------:R-:W-:Y:S01]  /*6410*/  UPRMT UR5, UR37, 0x654, UR5 ;  /* 0x0000065425057896 */ /* 0x000fe20008000005 */
[----:B------:R-:W-:Y:S02]  /*6420*/  LOP3.LUT R44, R49, 0xffff0000, RZ, 0xc0, !PT ;  /* 0xffff0000312c7812 */ /* 0x000fe400078ec0ff */
[C---:B------:R-:W-:Y:S02]  /*6430*/  SHF.L.U32 R45, R50.reuse, 0x10, RZ ;  /* 0x00000010322d7819 */ /* 0x040fe400000006ff */
[----:B------:R-:W-:Y:S02]  /*6440*/  LOP3.LUT R46, R50, 0xffff0000, RZ, 0xc0, !PT ;  /* 0xffff0000322e7812 */ /* 0x000fe400078ec0ff */
[C---:B------:R-:W-:Y:S02]  /*6450*/  SHF.L.U32 R47, R51.reuse, 0x10, RZ ;  /* 0x00000010332f7819 */ /* 0x040fe400000006ff */
[----:B-1----:R-:W-:Y:S01]  /*6460*/  SYNCS.ARRIVE.TRANS64.RED.A1T0 RZ, [UR5], RZ ;  /* 0x000000ffffff79a7 */ /* 0x002fe20008100405 */
[----:B------:R-:W-:Y:S01]  /*6470*/  LOP3.LUT R48, R51, 0xffff0000, RZ, 0xc0, !PT ;  /* 0xffff000033307812 */ /* 0x000fe200078ec0ff */
[C---:B------:R-:W-:Y:S01]  /*6480*/  FMUL R4, R33.reuse, R4 ;  /* 0x0000000421047220 */ /* 0x040fe20000400000 */
[C---:B------:R-:W-:Y:S01]  /*6490*/  FMUL R5, R33.reuse, R5 ;  /* 0x0000000521057220 */ /* 0x040fe20000400000 */
[C---:B------:R-:W-:Y:S01]  /*64a0*/  FMUL R6, R33.reuse, R6 ;  /* 0x0000000621067220 */ /* 0x040fe20000400000 */
[----:B------:R-:W-:Y:S01]  /*64b0*/  FMUL R7, R33, R7 ;  /* 0x0000000721077220 */ /* 0x000fe20000400000 */
[C---:B------:R-:W-:Y:S01]  /*64c0*/  FFMA R4, R35.reuse, R20, R4 ;  /* 0x0000001423047223 */ /* 0x040fe20000000004 */
[C---:B------:R-:W-:Y:S01]  /*64d0*/  FFMA R5, R35.reuse, R21, R5 ;  /* 0x0000001523057223 */ /* 0x040fe20000000005 */
[C---:B------:R-:W-:Y:S01]  /*64e0*/  FFMA R6, R35.reuse, R34, R6 ;  /* 0x0000002223067223 */ /* 0x040fe20000000006 */
[----:B------:R-:W-:Y:S01]  /*64f0*/  FFMA R7, R35, R36, R7 ;  /* 0x0000002423077223 */ /* 0x000fe20000000007 */
[C---:B------:R-:W-:Y:S01]  /*6500*/  FMUL R8, R33.reuse, R8 ;  /* 0x0000000821087220 */ /* 0x040fe20000400000 */
[----:B------:R-:W-:Y:S01]  /*6510*/  FMUL R9, R33, R9 ;  /* 0x0000000921097220 */ /* 0x000fe20000400000 */
[----:B------:R-:W-:Y:S01]  /*6520*/  F2FP.BF16.F32.PACK_AB R4, R5, R4 ;  /* 0x000000040504723e */ /* 0x000fe200000010ff */
[----:B------:R-:W-:Y:S01]  /*6530*/  FMUL R10, R33, R10 ;  /* 0x0000000a210a7220 */ /* 0x000fe20000400000 */
[----:B------:R-:W-:Y:S01]  /*6540*/  F2FP.BF16.F32.PACK_AB R5, R7, R6 ;  /* 0x000000060705723e */ /* 0x000fe200000010ff */
[C---:B------:R-:W-:Y:S01]  /*6550*/  FFMA R8, R35.reuse, R37, R8 ;  /* 0x0000002523087223 */ /* 0x040fe20000000008 */
[----:B------:R-:W-:Y:S01]  /*6560*/  FFMA R9, R35, R38, R9 ;  /* 0x0000002623097223 */ /* 0x000fe20000000009 */
[C---:B------:R-:W-:Y:S01]  /*6570*/  FMUL R11, R33.reuse, R11 ;  /* 0x0000000b210b7220 */ /* 0x040fe20000400000 */
[C---:B------:R-:W-:Y:S01]  /*6580*/  FMUL R0, R33.reuse, R12 ;  /* 0x0000000c21007220 */ /* 0x040fe20000400000 */
[----:B------:R-:W-:Y:S01]  /*6590*/  FMUL R2, R33, R13 ;  /* 0x0000000d21027220 */ /* 0x000fe20000400000 */
[----:B------:R-:W-:Y:S01]  /*65a0*/  FFMA R10, R35, R39, R10 ;  /* 0x00000027230a7223 */ /* 0x000fe2000000000a */
[----:B------:R-:W-:Y:S01]  /*65b0*/  FMUL R3, R33, R14 ;  /* 0x0000000e21037220 */ /* 0x000fe20000400000 */
[----:B------:R-:W-:Y:S01]  /*65c0*/  F2FP.BF16.F32.PACK_AB R6, R9, R8 ;  /* 0x000000080906723e */ /* 0x000fe200000010ff */
[----:B------:R-:W-:Y:S01]  /*65d0*/  FFMA R11, R35, R40, R11 ;  /* 0x00000028230b7223 */ /* 0x000fe2000000000b */
[C---:B------:R-:W-:Y:S01]  /*65e0*/  FMUL R15, R33.reuse, R15 ;  /* 0x0000000f210f7220 */ /* 0x040fe20000400000 */
[----:B------:R-:W-:Y:S01]  /*65f0*/  FMUL R12, R33, R16 ;  /* 0x00000010210c7220 */ /* 0x000fe20000400000 */
[----:B------:R-:W-:Y:S01]  /*6600*/  FFMA R0, R35, R41, R0 ;  /* 0x0000002923007223 */ /* 0x000fe20000000000 */
[----:B------:R-:W-:Y:S01]  /*6610*/  MOV R8, UR43 ;  /* 0x0000002b00087c02 */ /* 0x000fe20008000f00 */
[----:B------:R-:W-:Y:S01]  /*6620*/  FMUL R13, R33, R17 ;  /* 0x00000011210d7220 */ /* 0x000fe20000400000 */
[----:B------:R-:W-:Y:S01]  /*6630*/  FFMA R2, R35, R42, R2 ;  /* 0x0000002a23027223 */ /* 0x000fe20000000002 */
[----:B------:R-:W-:Y:S01]  /*6640*/  FMUL R14, R33, R18 ;  /* 0x00000012210e7220 */ /* 0x000fe20000400000 */
[C---:B------:R-:W-:Y:S01]  /*6650*/  FFMA R3, R35.reuse, R43, R3 ;  /* 0x0000002b23037223 */ /* 0x040fe20000000003 */
[----:B------:R-:W-:Y:S01]  /*6660*/  FFMA R15, R35, R44, R15 ;  /* 0x0000002c230f7223 */ /* 0x000fe2000000000f */
[----:B------:R-:W-:Y:S01]  /*6670*/  FMUL R19, R33, R19 ;  /* 0x0000001321137220 */ /* 0x000fe20000400000 */
[C---:B------:R-:W-:Y:S01]  /*6680*/  FFMA R12, R35.reuse, R45, R12 ;  /* 0x0000002d230c7223 */ /* 0x040fe2000000000c */
[----:B------:R-:W-:Y:S01]  /*6690*/  LEA R8, R8, R64, 0xb ;  /* 0x0000004008087211 */ /* 0x000fe200078e58ff */
        /* <DEDUP_REMOVED lines=22> */
[----:B------:R-:W-:Y:S02]  /*6800*/  UIADD3 UR5, UPT, UPT, UR41, 0x20, URZ ;  /* 0x0000002029057890 */ /* 0x000fe4000fffe0ff */
[----:B------:R-:W-:Y:S02]  /*6810*/  UIADD3 UR4, UPT, UPT, UR10, 0x200, URZ ;  /* 0x000002000a047890 */ /* 0x000fe4000fffe0ff */
[----:B------:R-:W-:Y:S01]  /*6820*/  UIADD3.X UR9, UPT, UPT, URZ, UR55, URZ, UP0, !UPT ;  /* 0x00000037ff097290 */ /* 0x000fe200087fe4ff */
[----:B------:R-:W-:Y:S01]  /*6830*/  UMOV UR6, UR42 ;  /* 0x0000002a00067c82 */ /* 0x000fe20008000000 */
[----:B------:R-:W-:Y:S07]  /*6840*/  UMOV UR7, UR36 ;  /* 0x0000002400077c82 */ /* 0x000fee0008000000 */
[----:B------:R2:W-:Y:S02]  /*6850*/  UTMASTG.3D [UR4], [UR8] ;  /* 0x00000004080073b5 */ /* 0x0005e40008010000 */
[----:B--2---:R0:W-:Y:S02]  /*6860*/  UTMACMDFLUSH ;  /* 0x00000000000079b7 */ /* 0x0041e40000000000 */
.L_x_106:
[----:B------:R-:W-:Y:S05]  /*6870*/  BSYNC.RECONVERGENT B0 ;  /* 0x0000000000007941 */ /* 0x000fea0003800200 */
.L_x_105:
[----:B------:R-:W-:Y:S01]  /*6880*/  UIADD3 UR43, UPT, UPT, UR43, 0x1, URZ ;  /* 0x000000012b2b7890 */ /* 0x000fe2000fffe0ff */
[----:B------:R-:W-:Y:S03]  /*6890*/  BSSY.RECONVERGENT B0, `(.L_x_107) ;  /* 0x0000008000007945 */ /* 0x000fe60003800200 */
[----:B------:R-:W-:Y:S04]  /*68a0*/  UISETP.NE.AND UP0, UPT, UR43, 0x3, UPT ;  /* 0x000000032b00788c */ /* 0x000fe8000bf05270 */
[----:B------:R-:W-:Y:S02]  /*68b0*/  UISETP.EQ.XOR UP1, UPT, UR40, 0x3, !UP0 ;  /* 0x000000032800788c */ /* 0x000fe4000c722a70 */
[----:B------:R-:W-:Y:S02]  /*68c0*/  USEL UR56, UR43, URZ, UP0 ;  /* 0x000000ff2b387287 */ /* 0x000fe40008000000 */
[----:B------:R-:W-:Y:S04]  /*68d0*/  USEL UR4, URZ, 0x1, !UP1 ;  /* 0x00000001ff047887 */ /* 0x000fe8000c800000 */
[----:B------:R-:W-:Y:S01]  /*68e0*/  ULOP3.LUT UR51, UR51, UR4, URZ, 0x3c, !UPT ;  /* 0x0000000433337292 */ /* 0x000fe2000f8e3cff */
[----:B------:R-:W-:Y:S11]  /*68f0*/  @P0 BRA `(.L_x_108) ;  /* 0x0000000000040947 */ /* 0x000ff60003800000 */
[----:B------:R-:W-:Y:S04]  /*6900*/  DEPBAR.LE SB0, 0x1 ;  /* 0x000080400000791a */ /* 0x000fe80000000000 */
.L_x_108:
[----:B------:R-:W-:Y:S05]  /*6910*/  BSYNC.RECONVERGENT B0 ;  /* 0x0000000000007941 */ /* 0x000fea0003800200 */
.L_x_107:
[----:B------:R-:W-:Y:S01]  /*6920*/  BAR.SYNC.DEFER_BLOCKING 0x1, 0x80 ;  /* 0x0042000000007b1d */ /* 0x000fe20000010000 */
[----:B------:R-:W-:Y:S01]  /*6930*/  UISETP.NE.AND UP0, UPT, UR50, -0x2, UPT ;  /* 0xfffffffe3200788c */ /* 0x000fe2000bf05270 */
[----:B------:R-:W-:Y:S08]  /*6940*/  IADD3 R31, PT, PT, R31, 0x1, RZ ;  /* 0x000000011f1f7810 */ /* 0x000ff00007ffe0ff */
[----:B------:R-:W-:Y:S05]  /*6950*/  BRA.U !UP0, `(.L_x_109) ;  /* 0x0000000108287547 */ /* 0x000fea000b800000 */
[----:B------:R-:W-:Y:S01]  /*6960*/  ISETP.NE.AND P0, PT, R74, RZ, PT ;  /* 0x000000ff4a00720c */ /* 0x000fe20003f05270 */
[----:B------:R-:W-:Y:S01]  /*6970*/  IMAD.U32 R2, RZ, RZ, UR49 ;  /* 0x00000031ff027e24 */ /* 0x000fe2000f8e00ff */
[----:B------:R-:W-:Y:S01]  /*6980*/  UIADD3 UR49, UPT, UPT, UR49, 0x1, URZ ;  /* 0x0000000131317890 */ /* 0x000fe2000fffe0ff */
[----:B------:R-:W-:Y:S03]  /*6990*/  IMAD.U32 R0, RZ, RZ, UR37 ;  /* 0x00000025ff007e24 */ /* 0x000fe6000f8e00ff */
[----:B------:R-:W-:Y:S04]  /*69a0*/  UISETP.NE.AND UP0, UPT, UR49, 0x3, UPT ;  /* 0x000000033100788c */ /* 0x000fe8000bf05270 */
[----:B------:R-:W-:Y:S03]  /*69b0*/  USEL UR49, UR49, URZ, UP0 ;  /* 0x000000ff31317287 */ /* 0x000fe60008000000 */
[----:B------:R-:W-:Y:S05]  /*69c0*/  @P0 LEA R2, R2, UR48, 0x3 ;  /* 0x0000003002020c11 */ /* 0x000fea000f8e18ff */
[----:B------:R-:W-:Y:S05]  /*69d0*/  @P0 VIADD R2, R2, 0x58 ;  /* 0x0000005802020836 */ /* 0x000fea0000000000 */
[----:B------:R-:W-:Y:S04]  /*69e0*/  @P0 PRMT R0, R0, 0x654, R2 ;  /* 0x0000065400000816 */ /* 0x000fe80000000002 */
[----:B------:R2:W-:Y:S03]  /*69f0*/  @P0 SYNCS.ARRIVE.TRANS64.RED.A1T0 RZ, [R0+URZ], RZ ;  /* 0x000000ff00ff09a7 */ /* 0x0005e600081004ff */
.L_x_109:
[----:B------:R-:W-:Y:S01]  /*6a00*/  ISETP.NE.AND P2, PT, R71, RZ, PT ;  /* 0x000000ff4700720c */ /* 0x000fe20003f45270 */
[----:B------:R-:W-:Y:S01]  /*6a10*/  UIADD3 UR50, UPT, UPT, UR50, 0x2, URZ ;  /* 0x0000000232327890 */ /* 0x000fe2000fffe0ff */
[----:B------:R-:W-:Y:S01]  /*6a20*/  ISETP.NE.AND P0, PT, R73, 0x2, PT ;  /* 0x000000024900780c */ /* 0x000fe20003f05270 */
[----:B------:R-:W-:Y:S01]  /*6a30*/  IMAD.IADD R20, R29, 0x1, R58 ;  /* 0x000000011d147824 */ /* 0x000fe200078e023a */
[----:B------:R-:W-:Y:S01]  /*6a40*/  ISETP.NE.AND P1, PT, R31, 0x4, PT ;  /* 0x000000041f00780c */ /* 0x000fe20003f25270 */
[----:B------:R-:W-:Y:S01]  /*6a50*/  IMAD.IADD R21, R30, 0x1, R59 ;  /* 0x000000011e157824 */ /* 0x000fe200078e023b */
[----:B------:R-:W-:Y:S02]  /*6a60*/  SEL R2, RZ, 0x1, P0 ;  /* 0x00000001ff027807 */ /* 0x000fe40000000000 */
[----:B--2---:R-:W-:Y:S02]  /*6a70*/  SEL R0, RZ, 0x1, P1 ;  /* 0x00000001ff007807 */ /* 0x004fe40000800000 */
[----:B------:R-:W-:Y:S02]  /*6a80*/  LOP3.LUT R67, R67, R2, RZ, 0x3c, !PT ;  /* 0x0000000243437212 */ /* 0x000fe400078e3cff */
[----:B------:R-:W-:Y:S02]  /*6a90*/  LOP3.LUT R68, R68, R0, RZ, 0x3c, !PT ;  /* 0x0000000044447212 */ /* 0x000fe400078e3cff */
[----:B------:R-:W-:Y:S02]  /*6aa0*/  @P2 R2UR UR36, R66 ;  /* 0x00000000422422ca */ /* 0x000fe400000e0000 */
[----:B------:R-:W-:Y:S02]  /*6ab0*/  SEL R73, R73, RZ, P0 ;  /* 0x000000ff49497207 */ /* 0x000fe40000000000 */
[----:B------:R-:W-:Y:S01]  /*6ac0*/  SEL R31, R31, RZ, P1 ;  /* 0x000000ff1f1f7207 */ /* 0x000fe20000800000 */
[----:B------:R-:W-:Y:S10]  /*6ad0*/  @P2 BRA `(.L_x_110) ;  /* 0xffffffdc00e02947 */ /* 0x000ff4000383ffff */
[----:B------:R-:W-:-:S09]  /*6ae0*/  UISETP.NE.AND UP0, UPT, UR53, URZ, UPT ;  /* 0x000000ff3500728c */ /* 0x000fd2000bf05270 */
[----:B------:R-:W-:Y:S05]  /*6af0*/  BRA.U !UP0, `(.L_x_111) ;  /* 0x0000000108487547 */ /* 0x000fea000b800000 */
[----:B------:R-:W2:Y:S02]  /*6b00*/  LDCU.64 UR4, c[0x0][0x890] ;  /* 0x00011200ff0477ac */ /* 0x000ea40008000a00 */
[----:B--2---:R-:W-:-:S04]  /*6b10*/  UISETP.NE.U32.AND UP0, UPT, UR4, URZ, UPT ;  /* 0x000000ff0400728c */ /* 0x004fc8000bf05070 */
[----:B------:R-:W-:-:S09]  /*6b20*/  UISETP.NE.AND.EX UP0, UPT, UR5, URZ, UPT, UP0 ;  /* 0x000000ff0500728c */ /* 0x000fd2000bf05300 */
[----:B------:R-:W-:Y:S05]  /*6b30*/  BRA.U UP0, `(.L_x_112) ;  /* 0x00000001000c7547 */ /* 0x000fea000b800000 */
[----:B------:R-:W-:-:S13]  /*6b40*/  FSETP.NEU.AND P0, PT, R35, RZ, PT ;  /* 0x000000ff2300720b */ /* 0x000fda0003f0d000 */
[----:B------:R-:W-:Y:S05]  /*6b50*/  @!P0 EXIT ;  /* 0x000000000000894d */ /* 0x000fea0003800000 */
[----:B------:R-:W-:Y:S05]  /*6b60*/  BRA `(.L_x_111) ;  /* 0x00000000002c7947 */ /* 0x000fea0003800000 */
.L_x_112:
[----:B------:R-:W-:Y:S01]  /*6b70*/  ISETP.NE.AND P0, PT, R72, RZ, PT ;  /* 0x000000ff4800720c */ /* 0x000fe20003f05270 */
[----:B------:R-:W-:-:S12]  /*6b80*/  BSSY.RECONVERGENT B0, `(.L_x_111) ;  /* 0x0000009000007945 */ /* 0x000fd80003800200 */
[----:B------:R-:W-:Y:S05]  /*6b90*/  @P0 BRA `(.L_x_113) ;  /* 0x0000000000140947 */ /* 0x000fea0003800000 */
[----:B------:R-:W2:Y:S02]  /*6ba0*/  LDCU.64 UR4, c[0x0][0x888] ;  /* 0x00011100ff0477ac */ /* 0x000ea40008000a00 */
[----:B--2---:R-:W-:-:S04]  /*6bb0*/  ISETP.NE.U32.AND P0, PT, RZ, UR4, PT ;  /* 0x00000004ff007c0c */ /* 0x004fc8000bf05070 */
[----:B------:R-:W-:-:S13]  /*6bc0*/  ISETP.NE.AND.EX P0, PT, RZ, UR5, PT, P0 ;  /* 0x00000005ff007c0c */ /* 0x000fda000bf05300 */
[----:B------:R-:W-:Y:S05]  /*6bd0*/  @!P0 EXIT ;  /* 0x000000000000894d */ /* 0x000fea0003800000 */
[----:B------:R-:W-:Y:S05]  /*6be0*/  BRA `(.L_x_114) ;  /* 0x0000000000087947 */ /* 0x000fea0003800000 */
.L_x_113:
[----:B------:R-:W-:-:S13]  /*6bf0*/  FSETP.NEU.AND P0, PT, R35, RZ, PT ;  /* 0x000000ff2300720b */ /* 0x000fda0003f0d000 */
[----:B------:R-:W-:Y:S05]  /*6c00*/  @!P0 EXIT ;  /* 0x000000000000894d */ /* 0x000fea0003800000 */
.L_x_114:
[----:B------:R-:W-:Y:S05]  /*6c10*/  BSYNC.RECONVERGENT B0 ;  /* 0x0000000000007941 */ /* 0x000fea0003800200 */
.L_x_111:
[----:B------:R-:W-:Y:S01]  /*6c20*/  ULEA UR4, UR49, UR48, 0x3 ;  /* 0x0000003031047291 */ /* 0x000fe2000f8e18ff */
[----:B------:R-:W-:-:S04]  /*6c30*/  DEPBAR.LE SB0, 0x0 ;  /* 0x000080000000791a */ /* 0x000fc80000000000 */
[----:B------:R-:W-:-:S04]  /*6c40*/  UIADD3 UR4, UPT, UPT, UR4, 0x58, URZ ;  /* 0x0000005804047890 */ /* 0x000fc8000fffe0ff */
[----:B------:R-:W-:-:S09]  /*6c50*/  UPRMT UR4, UR37, 0x654, UR4 ;  /* 0x0000065425047896 */ /* 0x000fd20008000004 */
[----:B------:R-:W-:Y:S01]  /*6c60*/  SYNCS.ARRIVE.TRANS64.RED.A1T0 RZ, [UR4], RZ ;  /* 0x000000ffffff79a7 */ /* 0x000fe20008100404 */
[----:B------:R-:W-:Y:S05]  /*6c70*/  EXIT ;  /* 0x000000000000794d */ /* 0x000fea0003800000 */
.L_x_19:
[----:B--2---:R2:W1:Y:S02]  /*6c80*/  SYNCS.PHASECHK.TRANS64.TRYWAIT P0, [R2+URZ+0xf0], R3 ;  /* 0x0000f003020075a7 */ /* 0x00446400080011ff */
[----:B-1----:R-:W-:Y:S05]  /*6c90*/  @!P0 NANOSLEEP.SYNCS 0x989680 ;  /* 0x009896800000895d */ /* 0x002fea0003900000 */
[----:B------:R-:W1:Y:S02]  /*6ca0*/  @!P0 SYNCS.PHASECHK.TRANS64 P0, [R2+URZ+0xf0], R3 ;  /* 0x0000f003020085a7 */ /* 0x000e6400080010ff */
[----:B-1----:R-:W-:Y:S05]  /*6cb0*/  @!P0 BRA `(.L_x_19) ;  /* 0xfffffffc00f08947 */ /* 0x002fea000383ffff */
[----:B------:R-:W-:Y:S05]  /*6cc0*/  BRA `(.L_x_115) ;  /* 0xffffffa8003c7947 */ /* 0x000fea000383ffff */
.L_x_22:
[----:B-1----:R-:W-:-:S07]  /*6cd0*/  MOV R2, UR33 ;  /* 0x0000002100027c02 */ /* 0x002fce0008000f00 */
.L_x_116:
[----:B-1----:R1:W2:Y:S02]  /*6ce0*/  SYNCS.PHASECHK.TRANS64.TRYWAIT P0, [R2+URZ+0x20], R4 ;  /* 0x00002004020075a7 */ /* 0x0022a400080011ff */
[----:B--2---:R-:W-:Y:S05]  /*6cf0*/  @!P0 NANOSLEEP.SYNCS 0x989680 ;  /* 0x009896800000895d */ /* 0x004fea0003900000 */
[----:B------:R-:W2:Y:S02]  /*6d00*/  @!P0 SYNCS.PHASECHK.TRANS64 P0, [R2+URZ+0x20], R4 ;  /* 0x00002004020085a7 */ /* 0x000ea400080010ff */
[----:B--2---:R-:W-:Y:S05]  /*6d10*/  @!P0 BRA `(.L_x_116) ;  /* 0xfffffffc00f08947 */ /* 0x004fea000383ffff */
[----:B------:R-:W-:Y:S05]  /*6d20*/  BRA `(.L_x_21) ;  /* 0xffffffa8008c7947 */ /* 0x000fea000383ffff */
.L_x_28:
[----:B-1----:R-:W-:-:S07]  /*6d30*/  MOV R2, UR17 ;  /* 0x0000001100027c02 */ /* 0x002fce0008000f00 */
.L_x_117:
[----:B-1----:R1:W2:Y:S02]  /*6d40*/  SYNCS.PHASECHK.TRANS64.TRYWAIT P0, [R2+URZ+0x20], R4 ;  /* 0x00002004020075a7 */ /* 0x0022a400080011ff */
[----:B--2---:R-:W-:Y:S05]  /*6d50*/  @!P0 NANOSLEEP.SYNCS 0x989680 ;  /* 0x009896800000895d */ /* 0x004fea0003900000 */
[----:B------:R-:W2:Y:S02]  /*6d60*/  @!P0 SYNCS.PHASECHK.TRANS64 P0, [R2+URZ+0x20], R4 ;  /* 0x00002004020085a7 */ /* 0x000ea400080010ff */
[----:B--2---:R-:W-:Y:S05]  /*6d70*/  @!P0 BRA `(.L_x_117) ;  /* 0xfffffffc00f08947 */ /* 0x004fea000383ffff */
[----:B------:R-:W-:Y:S05]  /*6d80*/  BRA `(.L_x_27) ;  /* 0xffffffac00307947 */ /* 0x000fea000383ffff */
.L_x_32:
[----:B-1----:R1:W2:Y:S02]  /*6d90*/  SYNCS.PHASECHK.TRANS64.TRYWAIT P0, [R2+URZ+0x80], R3 ;  /* 0x00008003020075a7 */ /* 0x0022a400080011ff */
[----:B--2---:R-:W-:Y:S05]  /*6da0*/  @!P0 NANOSLEEP.SYNCS 0x989680 ;  /* 0x009896800000895d */ /* 0x004fea0003900000 */
[----:B------:R-:W2:Y:S02]  /*6db0*/  @!P0 SYNCS.PHASECHK.TRANS64 P0, [R2+URZ+0x80], R3 ;  /* 0x00008003020085a7 */ /* 0x000ea400080010ff */
[----:B--2---:R-:W-:Y:S05]  /*6dc0*/  @!P0 BRA `(.L_x_32) ;  /* 0xfffffffc00f08947 */ /* 0x004fea000383ffff */
[----:B------:R-:W-:Y:S05]  /*6dd0*/  BRA `(.L_x_118) ;  /* 0xffffffac00bc7947 */ /* 0x000fea000383ffff */
.L_x_36:
[----:B----4-:R-:W-:-:S07]  /*6de0*/  MOV R0, UR5 ;  /* 0x0000000500007c02 */ /* 0x010fce0008000f00 */
.L_x_119:
[----:B-1----:R1:W2:Y:S02]  /*6df0*/  SYNCS.PHASECHK.TRANS64.TRYWAIT P0, [R0+URZ], R2 ;  /* 0x00000002000075a7 */ /* 0x0022a400080011ff */
[----:B--2---:R-:W-:Y:S05]  /*6e00*/  @!P0 NANOSLEEP.SYNCS 0x989680 ;  /* 0x009896800000895d */ /* 0x004fea0003900000 */
[----:B------:R-:W2:Y:S02]  /*6e10*/  @!P0 SYNCS.PHASECHK.TRANS64 P0, [R0+URZ], R2 ;  /* 0x00000002000085a7 */ /* 0x000ea400080010ff */
[----:B--2---:R-:W-:Y:S05]  /*6e20*/  @!P0 BRA `(.L_x_119) ;  /* 0xfffffffc00f08947 */ /* 0x004fea000383ffff */
[----:B------:R-:W-:Y:S05]  /*6e30*/  BRA `(.L_x_120) ;  /* 0xffffffb4002c7947 */ /* 0x000fea000383ffff */
.L_x_37:
[----:B----4-:R-:W-:-:S07]  /*6e40*/  MOV R0, UR5 ;  /* 0x0000000500007c02 */ /* 0x010fce0008000f00 */
.L_x_121:
[----:B-1----:R1:W2:Y:S02]  /*6e50*/  SYNCS.PHASECHK.TRANS64.TRYWAIT P0, [R0+URZ], R3 ;  /* 0x00000003000075a7 */ /* 0x0022a400080011ff */
[----:B--2---:R-:W-:Y:S05]  /*6e60*/  @!P0 NANOSLEEP.SYNCS 0x989680 ;  /* 0x009896800000895d */ /* 0x004fea0003900000 */
[----:B------:R-:W2:Y:S02]  /*6e70*/  @!P0 SYNCS.PHASECHK.TRANS64 P0, [R0+URZ], R3 ;  /* 0x00000003000085a7 */ /* 0x000ea400080010ff */
[----:B--2---:R-:W-:Y:S05]  /*6e80*/  @!P0 BRA `(.L_x_121) ;  /* 0xfffffffc00f08947 */ /* 0x004fea000383ffff */
[----:B------:R-:W-:Y:S05]  /*6e90*/  BRA `(.L_x_122) ;  /* 0xffffffb400387947 */ /* 0x000fea000383ffff */
.L_x_38:
[----:B----4-:R-:W-:-:S07]  /*6ea0*/  MOV R0, UR5 ;  /* 0x0000000500007c02 */ /* 0x010fce0008000f00 */
.L_x_123:
[----:B-1----:R1:W2:Y:S02]  /*6eb0*/  SYNCS.PHASECHK.TRANS64.TRYWAIT P0, [R0+URZ], R3 ;  /* 0x00000003000075a7 */ /* 0x0022a400080011ff */
[----:B--2---:R-:W-:Y:S05]  /*6ec0*/  @!P0 NANOSLEEP.SYNCS 0x989680 ;  /* 0x009896800000895d */ /* 0x004fea0003900000 */
[----:B------:R-:W2:Y:S02]  /*6ed0*/  @!P0 SYNCS.PHASECHK.TRANS64 P0, [R0+URZ], R3 ;  /* 0x00000003000085a7 */ /* 0x000ea400080010ff */
[----:B--2---:R-:W-:Y:S05]  /*6ee0*/  @!P0 BRA `(.L_x_123) ;  /* 0xfffffffc00f08947 */ /* 0x004fea000383ffff */
[----:B------:R-:W-:Y:S05]  /*6ef0*/  BRA `(.L_x_124) ;  /* 0xffffffb400447947 */ /* 0x000fea000383ffff */
.L_x_41:
[----:B-1----:R1:W2:Y:S02]  /*6f00*/  SYNCS.PHASECHK.TRANS64.TRYWAIT P0, [R0+URZ+0xe0], R4 ;  /* 0x0000e004000075a7 */ /* 0x0022a400080011ff */
[----:B--2---:R-:W-:Y:S05]  /*6f10*/  @!P0 NANOSLEEP.SYNCS 0x989680 ;  /* 0x009896800000895d */ /* 0x004fea0003900000 */
[----:B------:R-:W2:Y:S02]  /*6f20*/  @!P0 SYNCS.PHASECHK.TRANS64 P0, [R0+URZ+0xe0], R4 ;  /* 0x0000e004000085a7 */ /* 0x000ea400080010ff */
[----:B--2---:R-:W-:Y:S05]  /*6f30*/  @!P0 BRA `(.L_x_41) ;  /* 0xfffffffc00f08947 */ /* 0x004fea000383ffff */
[----:B------:R-:W-:Y:S05]  /*6f40*/  BRA `(.L_x_125) ;  /* 0xffffffb400a07947 */ /* 0x000fea000383ffff */
.L_x_42:
[----:B------:R-:W-:-:S07]  /*6f50*/  MOV R0, UR5 ;  /* 0x0000000500007c02 */ /* 0x000fce0008000f00 */
.L_x_126:
[----:B-1----:R1:W2:Y:S02]  /*6f60*/  SYNCS.PHASECHK.TRANS64.TRYWAIT P0, [R0+URZ+0x90], R5 ;  /* 0x00009005000075a7 */ /* 0x0022a400080011ff */
[----:B--2---:R-:W-:Y:S05]  /*6f70*/  @!P0 NANOSLEEP.SYNCS 0x989680 ;  /* 0x009896800000895d */ /* 0x004fea0003900000 */
[----:B------:R-:W2:Y:S02]  /*6f80*/  @!P0 SYNCS.PHASECHK.TRANS64 P0, [R0+URZ+0x90], R5 ;  /* 0x00009005000085a7 */ /* 0x000ea400080010ff */
[----:B--2---:R-:W-:Y:S05]  /*6f90*/  @!P0 BRA `(.L_x_126) ;  /* 0xfffffffc00f08947 */ /* 0x004fea000383ffff */
[----:B------:R-:W-:Y:S05]  /*6fa0*/  BRA `(.L_x_127) ;  /* 0xffffffb400b07947 */ /* 0x000fea000383ffff */
.L_x_43:
[----:B-1----:R1:W2:Y:S02]  /*6fb0*/  SYNCS.PHASECHK.TRANS64.TRYWAIT P1, [R0+URZ+0x80], R4 ;  /* 0x00008004000075a7 */ /* 0x0022a400080211ff */
[----:B--2---:R-:W-:Y:S05]  /*6fc0*/  @!P1 NANOSLEEP.SYNCS 0x989680 ;  /* 0x009896800000995d */ /* 0x004fea0003900000 */
[----:B------:R-:W2:Y:S02]  /*6fd0*/  @!P1 SYNCS.PHASECHK.TRANS64 P1, [R0+URZ+0x80], R4 ;  /* 0x00008004000095a7 */ /* 0x000ea400080210ff */
[----:B--2---:R-:W-:Y:S05]  /*6fe0*/  @!P1 BRA `(.L_x_43) ;  /* 0xfffffffc00f09947 */ /* 0x004fea000383ffff */
[----:B------:R-:W-:Y:S05]  /*6ff0*/  BRA `(.L_x_128) ;  /* 0xffffffb400e07947 */ /* 0x000fea000383ffff */
.L_x_46:
[----:B------:R-:W-:-:S07]  /*7000*/  MOV R0, UR5 ;  /* 0x0000000500007c02 */ /* 0x000fce0008000f00 */
.L_x_129:
[----:B-1----:R1:W2:Y:S02]  /*7010*/  SYNCS.PHASECHK.TRANS64.TRYWAIT P0, [R0+URZ+0x90], R2 ;  /* 0x00009002000075a7 */ /* 0x0022a400080011ff */
[----:B--2---:R-:W-:Y:S05]  /*7020*/  @!P0 NANOSLEEP.SYNCS 0x989680 ;  /* 0x009896800000895d */ /* 0x004fea0003900000 */
[----:B------:R-:W2:Y:S02]  /*7030*/  @!P0 SYNCS.PHASECHK.TRANS64 P0, [R0+URZ+0x90], R2 ;  /* 0x00009002000085a7 */ /* 0x000ea400080010ff */
[----:B--2---:R-:W-:Y:S05]  /*7040*/  @!P0 BRA `(.L_x_129) ;  /* 0xfffffffc00f08947 */ /* 0x004fea000383ffff */
[----:B------:R-:W-:Y:S05]  /*7050*/  BRA `(.L_x_45) ;  /* 0xffffffb800347947 */ /* 0x000fea000383ffff */
.L_x_53:
[----:B-1----:R1:W2:Y:S02]  /*7060*/  SYNCS.PHASECHK.TRANS64.TRYWAIT P1, [R0+URZ+0x80], R2 ;  /* 0x00008002000075a7 */ /* 0x0022a400080211ff */
[----:B--2---:R-:W-:Y:S05]  /*7070*/  @!P1 NANOSLEEP.SYNCS 0x989680 ;  /* 0x009896800000995d */ /* 0x004fea0003900000 */
[----:B------:R-:W2:Y:S02]  /*7080*/  @!P1 SYNCS.PHASECHK.TRANS64 P1, [R0+URZ+0x80], R2 ;  /* 0x00008002000095a7 */ /* 0x000ea400080210ff */
[----:B--2---:R-:W-:Y:S05]  /*7090*/  @!P1 BRA `(.L_x_53) ;  /* 0xfffffffc00f09947 */ /* 0x004fea000383ffff */
[----:B------:R-:W-:Y:S05]  /*70a0*/  BRA `(.L_x_130) ;  /* 0xffffffbc00947947 */ /* 0x000fea000383ffff */
.L_x_54:
[----:B------:R-:W-:-:S07]  /*70b0*/  MOV R2, UR8 ;  /* 0x0000000800027c02 */ /* 0x000fce0008000f00 */
.L_x_131:
[----:B-1----:R1:W2:Y:S02]  /*70c0*/  SYNCS.PHASECHK.TRANS64.TRYWAIT P0, [R2+URZ+0xc0], R0 ;  /* 0x0000c000020075a7 */ /* 0x0022a400080011ff */
[----:B--2---:R-:W-:Y:S05]  /*70d0*/  @!P0 NANOSLEEP.SYNCS 0x989680 ;  /* 0x009896800000895d */ /* 0x004fea0003900000 */
[----:B------:R-:W2:Y:S02]  /*70e0*/  @!P0 SYNCS.PHASECHK.TRANS64 P0, [R2+URZ+0xc0], R0 ;  /* 0x0000c000020085a7 */ /* 0x000ea400080010ff */
[----:B--2---:R-:W-:Y:S05]  /*70f0*/  @!P0 BRA `(.L_x_131) ;  /* 0xfffffffc00f08947 */ /* 0x004fea000383ffff */
[----:B------:R-:W-:Y:S05]  /*7100*/  BRA `(.L_x_132) ;  /* 0xffffffbc00e47947 */ /* 0x000fea000383ffff */
.L_x_57:
[----:B------:R-:W-:Y:S07]  /*7110*/  MOV R0, UR7 ;  /* 0x0000000700007c02 */ /* 0x000fee0008000f00 */
.L_x_133:
[----:B-1----:R1:W2:Y:S02]  /*7120*/  SYNCS.PHASECHK.TRANS64.TRYWAIT P0, [R0+URZ], R2 ;  /* 0x00000002000075a7 */ /* 0x0022a400080011ff */
[----:B--2---:R-:W-:Y:S05]  /*7130*/  @!P0 NANOSLEEP.SYNCS 0x989680 ;  /* 0x009896800000895d */ /* 0x004fea0003900000 */
[----:B------:R-:W2:Y:S02]  /*7140*/  @!P0 SYNCS.PHASECHK.TRANS64 P0, [R0+URZ], R2 ;  /* 0x00000002000085a7 */ /* 0x000ea400080010ff */
[----:B--2---:R-:W-:Y:S05]  /*7150*/  @!P0 BRA `(.L_x_133) ;  /* 0xfffffffc00f08947 */ /* 0x004fea000383ffff */
[----:B------:R-:W-:Y:S05]  /*7160*/  BRA `(.L_x_56) ;  /* 0xffffffc000007947 */ /* 0x000fea000383ffff */
.L_x_60:
[----:B------:R-:W-:-:S07]  /*7170*/  MOV R0, UR5 ;  /* 0x0000000500007c02 */ /* 0x000fce0008000f00 */
.L_x_134:
[----:B--2---:R2:W3:Y:S02]  /*7180*/  SYNCS.PHASECHK.TRANS64.TRYWAIT P0, [R0+URZ], R2 ;  /* 0x00000002000075a7 */ /* 0x0044e400080011ff */
[----:B---3--:R-:W-:Y:S05]  /*7190*/  @!P0 NANOSLEEP.SYNCS 0x989680 ;  /* 0x009896800000895d */ /* 0x008fea0003900000 */
[----:B------:R-:W3:Y:S02]  /*71a0*/  @!P0 SYNCS.PHASECHK.TRANS64 P0, [R0+URZ], R2 ;  /* 0x00000002000085a7 */ /* 0x000ee400080010ff */
[----:B---3--:R-:W-:Y:S05]  /*71b0*/  @!P0 BRA `(.L_x_134) ;  /* 0xfffffffc00f08947 */ /* 0x008fea000383ffff */
[----:B------:R-:W-:Y:S05]  /*71c0*/  BRA `(.L_x_135) ;  /* 0xffffffc000b47947 */ /* 0x000fea000383ffff */
.L_x_61:
[----:B------:R-:W-:-:S07]  /*71d0*/  MOV R0, UR5 ;  /* 0x0000000500007c02 */ /* 0x000fce0008000f00 */
.L_x_136:
[----:B-1----:R1:W2:Y:S02]  /*71e0*/  SYNCS.PHASECHK.TRANS64.TRYWAIT P0, [R0+URZ], R3 ;  /* 0x00000003000075a7 */ /* 0x0022a400080011ff */
[----:B--2---:R-:W-:Y:S05]  /*71f0*/  @!P0 NANOSLEEP.SYNCS 0x989680 ;  /* 0x009896800000895d */ /* 0x004fea0003900000 */
[----:B------:R-:W2:Y:S02]  /*7200*/  @!P0 SYNCS.PHASECHK.TRANS64 P0, [R0+URZ], R3 ;  /* 0x00000003000085a7 */ /* 0x000ea400080010ff */
[----:B--2---:R-:W-:Y:S05]  /*7210*/  @!P0 BRA `(.L_x_136) ;  /* 0xfffffffc00f08947 */ /* 0x004fea000383ffff */
[----:B------:R-:W-:Y:S05]  /*7220*/  BRA `(.L_x_137) ;  /* 0xffffffc000c07947 */ /* 0x000fea000383ffff */
.L_x_62:
[----:B------:R-:W-:-:S07]  /*7230*/  MOV R0, UR5 ;  /* 0x0000000500007c02 */ /* 0x000fce0008000f00 */
.L_x_138:
[----:B-1----:R1:W2:Y:S02]  /*7240*/  SYNCS.PHASECHK.TRANS64.TRYWAIT P0, [R0+URZ], R3 ;  /* 0x00000003000075a7 */ /* 0x0022a400080011ff */
[----:B--2---:R-:W-:Y:S05]  /*7250*/  @!P0 NANOSLEEP.SYNCS 0x989680 ;  /* 0x009896800000895d */ /* 0x004fea0003900000 */
[----:B------:R-:W2:Y:S02]  /*7260*/  @!P0 SYNCS.PHASECHK.TRANS64 P0, [R0+URZ], R3 ;  /* 0x00000003000085a7 */ /* 0x000ea400080010ff */
[----:B--2---:R-:W-:Y:S05]  /*7270*/  @!P0 BRA `(.L_x_138) ;  /* 0xfffffffc00f08947 */ /* 0x004fea000383ffff */
[----:B------:R-:W-:Y:S05]  /*7280*/  BRA `(.L_x_139) ;  /* 0xffffffc000cc7947 */ /* 0x000fea000383ffff */
.L_x_63:
[----:B-1----:R-:W-:-:S07]  /*7290*/  MOV R0, UR7 ;  /* 0x0000000700007c02 */ /* 0x002fce0008000f00 */
.L_x_140:
[----:B-1----:R1:W2:Y:S02]  /*72a0*/  SYNCS.PHASECHK.TRANS64.TRYWAIT P0, [R0+URZ], R2 ;  /* 0x00000002000075a7 */ /* 0x0022a400080011ff */
[----:B--2---:R-:W-:Y:S05]  /*72b0*/  @!P0 NANOSLEEP.SYNCS 0x989680 ;  /* 0x009896800000895d */ /* 0x004fea0003900000 */
[----:B------:R-:W2:Y:S02]  /*72c0*/  @!P0 SYNCS.PHASECHK.TRANS64 P0, [R0+URZ], R2 ;  /* 0x00000002000085a7 */ /* 0x000ea400080010ff */
[----:B--2---:R-:W-:Y:S05]  /*72d0*/  @!P0 BRA `(.L_x_140) ;  /* 0xfffffffc00f08947 */ /* 0x004fea000383ffff */
[----:B------:R-:W-:Y:S05]  /*72e0*/  BRA `(.L_x_141) ;  /* 0xffffffc000d87947 */ /* 0x000fea000383ffff */
.L_x_68:
[----:B--2---:R2:W3:Y:S02]  /*72f0*/  SYNCS.PHASECHK.TRANS64.TRYWAIT P0, [R0+URZ+0x80], R2 ;  /* 0x00008002000075a7 */ /* 0x0044e400080011ff */
[----:B---3--:R-:W-:Y:S05]  /*7300*/  @!P0 NANOSLEEP.SYNCS 0x989680 ;  /* 0x009896800000895d */ /* 0x008fea0003900000 */
[----:B------:R-:W3:Y:S02]  /*7310*/  @!P0 SYNCS.PHASECHK.TRANS64 P0, [R0+URZ+0x80], R2 ;  /* 0x00008002000085a7 */ /* 0x000ee400080010ff */
[----:B---3--:R-:W-:Y:S05]  /*7320*/  @!P0 BRA `(.L_x_68) ;  /* 0xfffffffc00f08947 */ /* 0x008fea000383ffff */
[----:B------:R-:W-:Y:S05]  /*7330*/  BRA `(.L_x_142) ;  /* 0xffffffc400d07947 */ /* 0x000fea000383ffff */
.L_x_71:
[----:B------:R-:W-:Y:S07]  /*7340*/  MOV R0, UR7 ;  /* 0x0000000700007c02 */ /* 0x000fee0008000f00 */
.L_x_143:
[----:B--2---:R2:W3:Y:S02]  /*7350*/  SYNCS.PHASECHK.TRANS64.TRYWAIT P0, [R0+URZ+0x78], R2 ;  /* 0x00007802000075a7 */ /* 0x0044e400080011ff */
[----:B---3--:R-:W-:Y:S05]  /*7360*/  @!P0 NANOSLEEP.SYNCS 0x989680 ;  /* 0x009896800000895d */ /* 0x008fea0003900000 */
[----:B------:R-:W3:Y:S02]  /*7370*/  @!P0 SYNCS.PHASECHK.TRANS64 P0, [R0+URZ+0x78], R2 ;  /* 0x00007802000085a7 */ /* 0x000ee400080010ff */
[----:B---3--:R-:W-:Y:S05]  /*7380*/  @!P0 BRA `(.L_x_143) ;  /* 0xfffffffc00f08947 */ /* 0x008fea000383ffff */
[----:B------:R-:W-:Y:S05]  /*7390*/  BRA `(.L_x_70) ;  /* 0xffffffc800b07947 */ /* 0x000fea000383ffff */
.L_x_74:
[----:B------:R-:W-:Y:S07]  /*73a0*/  MOV R0, UR15 ;  /* 0x0000000f00007c02 */ /* 0x000fee0008000f00 */
.L_x_144:
[----:B-1----:R1:W2:Y:S02]  /*73b0*/  SYNCS.PHASECHK.TRANS64.TRYWAIT P0, [R0+URZ+0x58], R9 ;  /* 0x00005809000075a7 */ /* 0x0022a400080011ff */
[----:B--2---:R-:W-:Y:S05]  /*73c0*/  @!P0 NANOSLEEP.SYNCS 0x989680 ;  /* 0x009896800000895d */ /* 0x004fea0003900000 */
[----:B------:R-:W2:Y:S02]  /*73d0*/  @!P0 SYNCS.PHASECHK.TRANS64 P0, [R0+URZ+0x58], R9 ;  /* 0x00005809000085a7 */ /* 0x000ea400080010ff */
[----:B--2---:R-:W-:Y:S05]  /*73e0*/  @!P0 BRA `(.L_x_144) ;  /* 0xfffffffc00f08947 */ /* 0x004fea000383ffff */
[----:B------:R-:W-:Y:S05]  /*73f0*/  BRA `(.L_x_145) ;  /* 0xffffffcc00287947 */ /* 0x000fea000383ffff */
.L_x_75:
[----:B------:R-:W-:Y:S07]  /*7400*/  MOV R0, UR13 ;  /* 0x0000000d00007c02 */ /* 0x000fee0008000f00 */
.L_x_146:
[----:B-1----:R1:W2:Y:S02]  /*7410*/  SYNCS.PHASECHK.TRANS64.TRYWAIT P0, [R0+URZ+0x58], R20 ;  /* 0x00005814000075a7 */ /* 0x0022a400080011ff */
[----:B--2---:R-:W-:Y:S05]  /*7420*/  @!P0 NANOSLEEP.SYNCS 0x989680 ;  /* 0x009896800000895d */ /* 0x004fea0003900000 */
[----:B------:R-:W2:Y:S02]  /*7430*/  @!P0 SYNCS.PHASECHK.TRANS64 P0, [R0+URZ+0x58], R20 ;  /* 0x00005814000085a7 */ /* 0x000ea400080010ff */
[----:B--2---:R-:W-:Y:S05]  /*7440*/  @!P0 BRA `(.L_x_146) ;  /* 0xfffffffc00f08947 */ /* 0x004fea000383ffff */
[----:B------:R-:W-:Y:S05]  /*7450*/  BRA `(.L_x_147) ;  /* 0xffffffcc00c87947 */ /* 0x000fea000383ffff */
.L_x_77:
[----:B------:R-:W-:-:S07]  /*7460*/  MOV R0, UR4 ;  /* 0x0000000400007c02 */ /* 0x000fce0008000f00 */
.L_x_148:
[----:B-1----:R1:W3:Y:S02]  /*7470*/  SYNCS.PHASECHK.TRANS64.TRYWAIT P0, [R0+URZ], R2 ;  /* 0x00000002000075a7 */ /* 0x0022e400080011ff */
[----:B---3--:R-:W-:Y:S05]  /*7480*/  @!P0 NANOSLEEP.SYNCS 0x989680 ;  /* 0x009896800000895d */ /* 0x008fea0003900000 */
[----:B------:R-:W3:Y:S02]  /*7490*/  @!P0 SYNCS.PHASECHK.TRANS64 P0, [R0+URZ], R2 ;  /* 0x00000002000085a7 */ /* 0x000ee400080010ff */
[----:B---3--:R-:W-:Y:S05]  /*74a0*/  @!P0 BRA `(.L_x_148) ;  /* 0xfffffffc00f08947 */ /* 0x008fea000383ffff */
[----:B------:R-:W-:Y:S05]  /*74b0*/  BRA `(.L_x_149) ;  /* 0xffffffd000547947 */ /* 0x000fea000383ffff */
.L_x_78:
[----:B------:R-:W-:-:S07]  /*74c0*/  MOV R0, UR4 ;  /* 0x0000000400007c02 */ /* 0x000fce0008000f00 */
.L_x_150:
[----:B-1----:R1:W3:Y:S02]  /*74d0*/  SYNCS.PHASECHK.TRANS64.TRYWAIT P0, [R0+URZ], R2 ;  /* 0x00000002000075a7 */ /* 0x0022e400080011ff */
[----:B---3--:R-:W-:Y:S05]  /*74e0*/  @!P0 NANOSLEEP.SYNCS 0x989680 ;  /* 0x009896800000895d */ /* 0x008fea0003900000 */
[----:B------:R-:W3:Y:S02]  /*74f0*/  @!P0 SYNCS.PHASECHK.TRANS64 P0, [R0+URZ], R2 ;  /* 0x00000002000085a7 */ /* 0x000ee400080010ff */
[----:B---3--:R-:W-:Y:S05]  /*7500*/  @!P0 BRA `(.L_x_150) ;  /* 0xfffffffc00f08947 */ /* 0x008fea000383ffff */
[----:B------:R-:W-:Y:S05]  /*7510*/  BRA `(.L_x_151) ;  /* 0xffffffd000607947 */ /* 0x000fea000383ffff */
.L_x_80:
[----:B--2---:R2:W4:Y:S02]  /*7520*/  SYNCS.PHASECHK.TRANS64.TRYWAIT P0, [R0+URZ+0x80], R2 ;  /* 0x00008002000075a7 */ /* 0x00452400080011ff */
[----:B----4-:R-:W-:Y:S05]  /*7530*/  @!P0 NANOSLEEP.SYNCS 0x989680 ;  /* 0x009896800000895d */ /* 0x010fea0003900000 */
[----:B------:R-:W4:Y:S02]  /*7540*/  @!P0 SYNCS.PHASECHK.TRANS64 P0, [R0+URZ+0x80], R2 ;  /* 0x00008002000085a7 */ /* 0x000f2400080010ff */
[----:B----4-:R-:W-:Y:S05]  /*7550*/  @!P0 BRA `(.L_x_80) ;  /* 0xfffffffc00f08947 */ /* 0x010fea000383ffff */
[----:B------:R-:W-:Y:S05]  /*7560*/  BRA `(.L_x_152) ;  /* 0xffffffd400507947 */ /* 0x000fea000383ffff */
.L_x_90:
[----:B-1----:R1:W3:Y:S02]  /*7570*/  SYNCS.PHASECHK.TRANS64.TRYWAIT P1, [R2+URZ+0x40], R4 ;  /* 0x00004004020075a7 */ /* 0x0022e400080211ff */
[----:B---3--:R-:W-:Y:S05]  /*7580*/  @!P1 NANOSLEEP.SYNCS 0x989680 ;  /* 0x009896800000995d */ /* 0x008fea0003900000 */
[----:B------:R-:W3:Y:S02]  /*7590*/  @!P1 SYNCS.PHASECHK.TRANS64 P1, [R2+URZ+0x40], R4 ;  /* 0x00004004020095a7 */ /* 0x000ee400080210ff */
[----:B---3--:R-:W-:Y:S05]  /*75a0*/  @!P1 BRA `(.L_x_90) ;  /* 0xfffffffc00f09947 */ /* 0x008fea000383ffff */
[----:B------:R-:W-:Y:S05]  /*75b0*/  BRA `(.L_x_89) ;  /* 0xffffffe000507947 */ /* 0x000fea000383ffff */
.L_x_92:
[----:B-1----:R1:W2:Y:S02]  /*75c0*/  SYNCS.PHASECHK.TRANS64.TRYWAIT P0, [R44+URZ+0xa0], R3 ;  /* 0x0000a0032c0075a7 */ /* 0x0022a400080011ff */
[----:B--2---:R-:W-:Y:S05]  /*75d0*/  @!P0 NANOSLEEP.SYNCS 0x989680 ;  /* 0x009896800000895d */ /* 0x004fea0003900000 */
[----:B------:R-:W2:Y:S02]  /*75e0*/  @!P0 SYNCS.PHASECHK.TRANS64 P0, [R44+URZ+0xa0], R3 ;  /* 0x0000a0032c0085a7 */ /* 0x000ea400080010ff */
[----:B--2---:R-:W-:Y:S05]  /*75f0*/  @!P0 BRA `(.L_x_92) ;  /* 0xfffffffc00f08947 */ /* 0x004fea000383ffff */
[----:B------:R-:W-:Y:S05]  /*7600*/  BRA `(.L_x_91) ;  /* 0xffffffe000a07947 */ /* 0x000fea000383ffff */
.L_x_103:
[----:B-1----:R1:W2:Y:S02]  /*7610*/  SYNCS.PHASECHK.TRANS64.TRYWAIT P0, [R2+URZ+0x40], R45 ;  /* 0x0000402d020075a7 */ /* 0x0022a400080011ff */
[----:B--2---:R-:W-:Y:S05]  /*7620*/  @!P0 NANOSLEEP.SYNCS 0x989680 ;  /* 0x009896800000895d */ /* 0x004fea0003900000 */
[----:B------:R-:W2:Y:S02]  /*7630*/  @!P0 SYNCS.PHASECHK.TRANS64 P0, [R2+URZ+0x40], R45 ;  /* 0x0000402d020085a7 */ /* 0x000ea400080010ff */
[----:B--2---:R-:W-:Y:S05]  /*7640*/  @!P0 BRA `(.L_x_103) ;  /* 0xfffffffc00f08947 */ /* 0x004fea000383ffff */
[----:B------:R-:W-:Y:S05]  /*7650*/  BRA `(.L_x_102) ;  /* 0xffffffe800b07947 */ /* 0x000fea000383ffff */
        .weak           $__internal_0_$__cuda_sm10x_tcgen05_guardrail_trap_col_being_dealloced_not_returned_by_alloc
        .type           $__internal_0_$__cuda_sm10x_tcgen05_guardrail_trap_col_being_dealloced_not_returned_by_alloc,@function
        .size           $__internal_0_$__cuda_sm10x_tcgen05_guardrail_trap_col_being_dealloced_not_returned_by_alloc,($__internal_1_$__cuda_sm10x_tcgen05_guardrail_trap_phase_invalid_during_alloc - $__internal_0_$__cuda_sm10x_tcgen05_guardrail_trap_col_being_dealloced_not_returned_by_alloc)
$__internal_0_$__cuda_sm10x_tcgen05_guardrail_trap_col_being_dealloced_not_returned_by_alloc:
[----:B------:R-:W-:Y:S05]  /*7660*/  BPT.TRAP 0x1 ;  /* 0x000000040000795c */ /* 0x000fea0000300000 */
[----:B------:R-:W-:-:S04]  /*7670*/  HFMA2 R3, -RZ, RZ, 0, 0 ;  /* 0x00000000ff037431 */ /* 0x000fc800000001ff */
[----:B------:R-:W-:Y:S05]  /*7680*/  RET.REL.NODEC R2 `(_ZN7cutlass13device_kernelINS_4gemm6kernel13GemmUniversalIN4cute5tupleIJiiiiEEENS1_10collective13CollectiveMmaINS1_35MainloopSm100TmaUmmaWarpSpecializedILi4ELi2ELi4ENS5_IJNS4_1CILi1EEESB_SB_EEEEENS5_IJNSA_ILi64EEESE_NSA_ILi32EEEEEENS_10bfloat16_tENS5_IJlSB_lEEESH_SI_NS4_8TiledMMAINS4_8MMA_AtomIJNS4_20SM100_MMA_F16BF16_SSISH_SH_fLi64ELi64ELNS4_4UMMA5MajorE0ELSN_0ELNSM_7ScaleInE0ELSO_0EEEEEENS4_6LayoutISC_NS5_IJNSA_ILi0EEESS_SS_EEEEENS5_IJNS4_10UnderscoreESV_SV_EEEEENS4_13SM90_TMA_LOADENS4_14ComposedLayoutINS4_7SwizzleILi2ELi4ELi3EEENS4_18smem_ptr_flag_bitsILi16EEENSR_INS5_IJNSA_ILi8EEESF_EEENS5_IJSF_SB_EEEEEEEvNS4_8identityESY_S18_vS19_EENS_8epilogue10collective18CollectiveEpilogueINS1B_23Sm100TmaWarpSpecializedILi3ELi2ELi16ELb1ELb0EEEJSG_NS5_IJNSR_ISE_SB_EENSR_ISF_SB_EEEEESH_SI_SH_SI_NS1B_6fusion15FusionCallbacksIS1F_NS1J_17LinearCombinationISH_fSH_fLNS_15FloatRoundStyleE2EEESG_S1I_JEEENS4_5SM1004TMEM4LOAD26SM100_TMEM_LOAD_16dp256b4xESY_S18_NS4_17SM75_U32x4_LDSM_NENS4_14SM90_TMA_STOREES18_NS4_17SM90_U32x4_STSM_NENS4_39AutoVectorizingCopyWithAssumedAlignmentILi128EEEEEEvvEEEEvNT_6ParamsE) ;  /* 0xffffff88025c7950 */ /* 0x000fea0003c3ffff */
        .weak           $__internal_1_$__cuda_sm10x_tcgen05_guardrail_trap_phase_invalid_during_alloc
        .type           $__internal_1_$__cuda_sm10x_tcgen05_guardrail_trap_phase_invalid_during_alloc,@function
        .size           $__internal_1_$__cuda_sm10x_tcgen05_guardrail_trap_phase_invalid_during_alloc,($__internal_2_$__cuda_sm10x_tcgen05_guardrail_trap_unallocated_columns_being_dealloced - $__internal_1_$__cuda_sm10x_tcgen05_guardrail_trap_phase_invalid_during_alloc)
$__internal_1_$__cuda_sm10x_tcgen05_guardrail_trap_phase_invalid_during_alloc:
[----:B------:R-:W-:Y:S05]  /*7690*/  BPT.TRAP 0x1 ;  /* 0x000000040000795c */ /* 0x000fea0000300000 */
[----:B------:R-:W-:-:S04]  /*76a0*/  MOV R3, 0x0 ;  /* 0x0000000000037802 */ /* 0x000fc80000000f00 */
[----:B------:R-:W-:Y:S05]  /*76b0*/  RET.REL.NODEC R2 `(_ZN7cutlass13device_kernelINS_4gemm6kernel13GemmUniversalIN4cute5tupleIJiiiiEEENS1_10collective13CollectiveMmaINS1_35MainloopSm100TmaUmmaWarpSpecializedILi4ELi2ELi4ENS5_IJNS4_1CILi1EEESB_SB_EEEEENS5_IJNSA_ILi64EEESE_NSA_ILi32EEEEEENS_10bfloat16_tENS5_IJlSB_lEEESH_SI_NS4_8TiledMMAINS4_8MMA_AtomIJNS4_20SM100_MMA_F16BF16_SSISH_SH_fLi64ELi64ELNS4_4UMMA5MajorE0ELSN_0ELNSM_7ScaleInE0ELSO_0EEEEEENS4_6LayoutISC_NS5_IJNSA_ILi0EEESS_SS_EEEEENS5_IJNS4_10UnderscoreESV_SV_EEEEENS4_13SM90_TMA_LOADENS4_14ComposedLayoutINS4_7SwizzleILi2ELi4ELi3EEENS4_18smem_ptr_flag_bitsILi16EEENSR_INS5_IJNSA_ILi8EEESF_EEENS5_IJSF_SB_EEEEEEEvNS4_8identityESY_S18_vS19_EENS_8epilogue10collective18CollectiveEpilogueINS1B_23Sm100TmaWarpSpecializedILi3ELi2ELi16ELb1ELb0EEEJSG_NS5_IJNSR_ISE_SB_EENSR_ISF_SB_EEEEESH_SI_SH_SI_NS1B_6fusion15FusionCallbacksIS1F_NS1J_17LinearCombinationISH_fSH_fLNS_15FloatRoundStyleE2EEESG_S1I_JEEENS4_5SM1004TMEM4LOAD26SM100_TMEM_LOAD_16dp256b4xESY_S18_NS4_17SM75_U32x4_LDSM_NENS4_14SM90_TMA_STOREES18_NS4_17SM90_U32x4_STSM_NENS4_39AutoVectorizingCopyWithAssumedAlignmentILi128EEEEEEvvEEEEvNT_6ParamsE) ;  /* 0xffffff8802507950 */ /* 0x000fea0003c3ffff */
        .weak           $__internal_2_$__cuda_sm10x_tcgen05_guardrail_trap_unallocated_columns_being_dealloced
        .type           $__internal_2_$__cuda_sm10x_tcgen05_guardrail_trap_unallocated_columns_being_dealloced,@function
        .size           $__internal_2_$__cuda_sm10x_tcgen05_guardrail_trap_unallocated_columns_being_dealloced,(.L_x_154 - $__internal_2_$__cuda_sm10x_tcgen05_guardrail_trap_unallocated_columns_being_dealloced)
$__internal_2_$__cuda_sm10x_tcgen05_guardrail_trap_unallocated_columns_being_dealloced:
[----:B------:R-:W-:Y:S05]  /*76c0*/  BPT.TRAP 0x1 ;  /* 0x000000040000795c */ /* 0x000fea0000300000 */
[----:B------:R-:W-:-:S04]  /*76d0*/  HFMA2 R3, -RZ, RZ, 0, 0 ;  /* 0x00000000ff037431 */ /* 0x000fc800000001ff */
[----:B------:R-:W-:Y:S05]  /*76e0*/  RET.REL.NODEC R2 `(_ZN7cutlass13device_kernelINS_4gemm6kernel13GemmUniversalIN4cute5tupleIJiiiiEEENS1_10collective13CollectiveMmaINS1_35MainloopSm100TmaUmmaWarpSpecializedILi4ELi2ELi4ENS5_IJNS4_1CILi1EEESB_SB_EEEEENS5_IJNSA_ILi64EEESE_NSA_ILi32EEEEEENS_10bfloat16_tENS5_IJlSB_lEEESH_SI_NS4_8TiledMMAINS4_8MMA_AtomIJNS4_20SM100_MMA_F16BF16_SSISH_SH_fLi64ELi64ELNS4_4UMMA5MajorE0ELSN_0ELNSM_7ScaleInE0ELSO_0EEEEEENS4_6LayoutISC_NS5_IJNSA_ILi0EEESS_SS_EEEEENS5_IJNS4_10UnderscoreESV_SV_EEEEENS4_13SM90_TMA_LOADENS4_14ComposedLayoutINS4_7SwizzleILi2ELi4ELi3EEENS4_18smem_ptr_flag_bitsILi16EEENSR_INS5_IJNSA_ILi8EEESF_EEENS5_IJSF_SB_EEEEEEEvNS4_8identityESY_S18_vS19_EENS_8epilogue10collective18CollectiveEpilogueINS1B_23Sm100TmaWarpSpecializedILi3ELi2ELi16ELb1ELb0EEEJSG_NS5_IJNSR_ISE_SB_EENSR_ISF_SB_EEEEESH_SI_SH_SI_NS1B_6fusion15FusionCallbacksIS1F_NS1J_17LinearCombinationISH_fSH_fLNS_15FloatRoundStyleE2EEESG_S1I_JEEENS4_5SM1004TMEM4LOAD26SM100_TMEM_LOAD_16dp256b4xESY_S18_NS4_17SM75_U32x4_LDSM_NENS4_14SM90_TMA_STOREES18_NS4_17SM90_U32x4_STSM_NENS4_39AutoVectorizingCopyWithAssumedAlignmentILi128EEEEEEvvEEEEvNT_6ParamsE) ;  /* 0xffffff8802447950 */ /* 0x000fea0003c3ffff */
.L_x_153:
[----:B------:R-:W-:-:S00]  /*76f0*/  BRA `(.L_x_153) ;  /* 0xfffffffc00fc7947 */ /* 0x000fc0000383ffff */
[----:B------:R-:W-:-:S00]  /*7700*/  NOP ;  /* 0x0000000000007918 */ /* 0x000fc00000000000 */
[----:B------:R-:W-:-:S00]  /*7710*/  NOP ;  /* 0x0000000000007918 */ /* 0x000fc00000000000 */
[----:B------:R-:W-:-:S00]  /*7720*/  NOP ;  /* 0x0000000000007918 */ /* 0x000fc00000000000 */
[----:B------:R-:W-:-:S00]  /*7730*/  NOP ;  /* 0x0000000000007918 */ /* 0x000fc00000000000 */
[----:B------:R-:W-:-:S00]  /*7740*/  NOP ;  /* 0x0000000000007918 */ /* 0x000fc00000000000 */
[----:B------:R-:W-:-:S00]  /*7750*/  NOP ;  /* 0x0000000000007918 */ /* 0x000fc00000000000 */
[----:B------:R-:W-:-:S00]  /*7760*/  NOP ;  /* 0x0000000000007918 */ /* 0x000fc00000000000 */
[----:B------:R-:W-:-:S00]  /*7770*/  NOP ;  /* 0x0000000000007918 */ /* 0x000fc00000000000 */
.L_x_154:


//--------------------- .nv.global.init           --------------------------
	.section	.nv.global.init,"aw",@progbits
.nv.global.init:
	.type		$str$27,@object
	.size		$str$27,($str$28 - $str$27)
$str$27:
        /*0000*/ 	.byte	0x28, 0x61, 0x64, 0x64, 0x72, 0x65, 0x73, 0x73, 0x20, 0x26, 0x20, 0x6d, 0x61, 0x73, 0x6b, 0x29
        /*0010*/ 	.byte	0x20, 0x3d, 0x3d, 0x20, 0x30, 0x00
	.type		$str$28,@object
	.size		$str$28,($str$26 - $str$28)
$str$28:
        /*0016*/ 	.byte	0x2f, 0x74, 0x6d, 0x70, 0x2f, 0x63, 0x75, 0x74, 0x6c, 0x61, 0x73, 0x73, 0x5f, 0x73, 0x77, 0x65
        /*0026*/ 	.byte	0x65, 0x70, 0x5f, 0x73, 0x72, 0x63, 0x2f, 0x69, 0x6e, 0x63, 0x6c, 0x75, 0x64, 0x65, 0x2f, 0x63
        /*0036*/ 	.byte	0x75, 0x74, 0x65, 0x2f, 0x70, 0x6f, 0x69, 0x6e, 0x74, 0x65, 0x72, 0x5f, 0x66, 0x6c, 0x61, 0x67
        /*0046*/ 	.byte	0x67, 0x65, 0x64, 0x2e, 0x68, 0x70, 0x70, 0x00
	.type		$str$26,@object
	.size		$str$26,($str$25 - $str$26)
$str$26:
        /*004e*/ 	.byte	0x2f, 0x74, 0x6d, 0x70, 0x2f, 0x63, 0x75, 0x74, 0x6c, 0x61, 0x73, 0x73, 0x5f, 0x73, 0x77, 0x65
        /*005e*/ 	.byte	0x65, 0x70, 0x5f, 0x73, 0x72, 0x63, 0x2f, 0x69, 0x6e, 0x63, 0x6c, 0x75, 0x64, 0x65, 0x2f, 0x63
        /*006e*/ 	.byte	0x75, 0x74, 0x65, 0x2f, 0x61, 0x74, 0x6f, 0x6d, 0x2f, 0x63, 0x6f, 0x70, 0x79, 0x5f, 0x74, 0x72
        /*007e*/ 	.byte	0x61, 0x69, 0x74, 0x73, 0x5f, 0x73, 0x6d, 0x31, 0x30, 0x30, 0x2e, 0x68, 0x70, 0x70, 0x00
	.type		$str$25,@object
	.size		$str$25,(__unnamed_1 - $str$25)
$str$25:
        /*008d*/ 	.byte	0x28, 0x28, 0x75, 0x69, 0x6e, 0x74, 0x33, 0x32, 0x5f, 0x74, 0x28, 0x74, 0x68, 0x72, 0x65, 0x61
        /*009d*/ 	.byte	0x64, 0x49, 0x64, 0x78, 0x2e, 0x78, 0x29, 0x20, 0x2f, 0x20, 0x33, 0x32, 0x29, 0x20, 0x25, 0x20
        /*00ad*/ 	.byte	0x34, 0x29, 0x20, 0x3d, 0x3d, 0x20, 0x28, 0x28, 0x28, 0x74, 0x6d, 0x65, 0x6d, 0x5f, 0x61, 0x64
        /*00bd*/ 	.byte	0x64, 0x72, 0x20, 0x3e, 0x3e, 0x20, 0x31, 0x36, 0x29, 0x20, 0x2f, 0x20, 0x33, 0x32, 0x29, 0x20
        /*00cd*/ 	.byte	0x25, 0x20, 0x34, 0x29, 0x00
	.type		__unnamed_1,@object
	.size		__unnamed_1,(__unnamed_2 - __unnamed_1)
__unnamed_1:
        /*00d2*/ 	.byte	0x61, 0x75, 0x74, 0x6f, 0x20, 0x63, 0x75, 0x74, 0x65, 0x3a, 0x3a, 0x61, 0x73, 0x5f, 0x70, 0x6f
        /* <DEDUP_REMOVED lines=24> */
        /*0262*/ 	.byte	0x30, 0x34, 0x38, 0x3e, 0x3e, 0x3e, 0x3e, 0x5d, 0x00
	.type		__unnamed_2,@object
	.size		__unnamed_2,(.L_2 - __unnamed_2)
__unnamed_2:
        /* <DEDUP_REMOVED lines=45> */
        /*053b*/ 	.byte	0x3e, 0x3e, 0x3e, 0x5d, 0x00
.L_2:


//--------------------- .nv.shared._ZN7cutlass13device_kernelINS_4gemm6kernel13GemmUniversalIN4cute5tupleIJiiiiEEENS1_10collective13CollectiveMmaINS1_35MainloopSm100TmaUmmaWarpSpecializedILi4ELi2ELi4ENS5_IJNS4_1CILi1EEESB_SB_EEEEENS5_IJNSA_ILi64EEESE_NSA_ILi32EEEEEENS_10bfloat16_tENS5_IJlSB_lEEESH_SI_NS4_8TiledMMAINS4_8MMA_AtomIJNS4_20SM100_MMA_F16BF16_SSISH_SH_fLi64ELi64ELNS4_4UMMA5MajorE0ELSN_0ELNSM_7ScaleInE0ELSO_0EEEEEENS4_6LayoutISC_NS5_IJNSA_ILi0EEESS_SS_EEEEENS5_IJNS4_10UnderscoreESV_SV_EEEEENS4_13SM90_TMA_LOADENS4_14ComposedLayoutINS4_7SwizzleILi2ELi4ELi3EEENS4_18smem_ptr_flag_bitsILi16EEENSR_INS5_IJNSA_ILi8EEESF_EEENS5_IJSF_SB_EEEEEEEvNS4_8identityESY_S18_vS19_EENS_8epilogue10collective18CollectiveEpilogueINS1B_23Sm100TmaWarpSpecializedILi3ELi2ELi16ELb1ELb0EEEJSG_NS5_IJNSR_ISE_SB_EENSR_ISF_SB_EEEEESH_SI_SH_SI_NS1B_6fusion15FusionCallbacksIS1F_NS1J_17LinearCombinationISH_fSH_fLNS_15FloatRoundStyleE2EEESG_S1I_JEEENS4_5SM1004TMEM4LOAD26SM100_TMEM_LOAD_16dp256b4xESY_S18_NS4_17SM75_U32x4_LDSM_NENS4_14SM90_TMA_STOREES18_NS4_17SM90_U32x4_STSM_NENS4_39AutoVectorizingCopyWithAssumedAlignmentILi128EEEEEEvvEEEEvNT_6ParamsE --------------------------
	.section	.nv.shared._ZN7cutlass13device_kernelINS_4gemm6kernel13GemmUniversalIN4cute5tupleIJiiiiEEENS1_10collective13CollectiveMmaINS1_35MainloopSm100TmaUmmaWarpSpecializedILi4ELi2ELi4ENS5_IJNS4_1CILi1EEESB_SB_EEEEENS5_IJNSA_ILi64EEESE_NSA_ILi32EEEEEENS_10bfloat16_tENS5_IJlSB_lEEESH_SI_NS4_8TiledMMAINS4_8MMA_AtomIJNS4_20SM100_MMA_F16BF16_SSISH_SH_fLi64ELi64ELNS4_4UMMA5MajorE0ELSN_0ELNSM_7ScaleInE0ELSO_0EEEEEENS4_6LayoutISC_NS5_IJNSA_ILi0EEESS_SS_EEEEENS5_IJNS4_10UnderscoreESV_SV_EEEEENS4_13SM90_TMA_LOADENS4_14ComposedLayoutINS4_7SwizzleILi2ELi4ELi3EEENS4_18smem_ptr_flag_bitsILi16EEENSR_INS5_IJNSA_ILi8EEESF_EEENS5_IJSF_SB_EEEEEEEvNS4_8identityESY_S18_vS19_EENS_8epilogue10collective18CollectiveEpilogueINS1B_23Sm100TmaWarpSpecializedILi3ELi2ELi16ELb1ELb0EEEJSG_NS5_IJNSR_ISE_SB_EENSR_ISF_SB_EEEEESH_SI_SH_SI_NS1B_6fusion15FusionCallbacksIS1F_NS1J_17LinearCombinationISH_fSH_fLNS_15FloatRoundStyleE2EEESG_S1I_JEEENS4_5SM1004TMEM4LOAD26SM100_TMEM_LOAD_16dp256b4xESY_S18_NS4_17SM75_U32x4_LDSM_NENS4_14SM90_TMA_STOREES18_NS4_17SM90_U32x4_STSM_NENS4_39AutoVectorizingCopyWithAssumedAlignmentILi128EEEEEEvvEEEEvNT_6ParamsE,"aw",@nobits
	.sectionflags	@""
	.align	16
	.zero		1024


//--------------------- .nv.shared.reserved.0     --------------------------
	.section	.nv.shared.reserved.0,"aw",@nobits
	.weak		__nv_reservedSMEM_offset_0_alias
	.size		__nv_reservedSMEM_offset_0_alias, 0, 64
	.other		__nv_reservedSMEM_offset_0_alias,@"STO_CUDA_RESERVED_SHARED STV_DEFAULT"
__nv_reservedSMEM_offset_0_alias:
	.zero		0
.nv.shared.reserved.0:
	.zero		64
	.weak		__nv_reservedSMEM_tcgen05_partition
	.type		__nv_reservedSMEM_tcgen05_partition,@object
	.size		__nv_reservedSMEM_tcgen05_partition,(.L_0 - __nv_reservedSMEM_tcgen05_partition)
__nv_reservedSMEM_tcgen05_partition:
	.zero		32
.L_0:


//--------------------- .nv.global                --------------------------
	.section	.nv.global,"aw",@nobits
.nv.global:
	.type		_ZN39_INTERNAL_524d8a9b_4_k_cu_a0604ad0_65194cute1_E,@object
	.size		_ZN39_INTERNAL_524d8a9b_4_k_cu_a0604ad0_65194cute1_E,(_ZN39_INTERNAL_524d8a9b_4_k_cu_a0604ad0_65194cuda3std3__45__cpo6cbeginE - _ZN39_INTERNAL_524d8a9b_4_k_cu_a0604ad0_65194cute1_E)
_ZN39_INTERNAL_524d8a9b_4_k_cu_a0604ad0_65194cute1_E:
	.zero		1
	.type		_ZN39_INTERNAL_524d8a9b_4_k_cu_a0604ad0_65194cuda3std3__45__cpo6cbeginE,@object
	.size		_ZN39_INTERNAL_524d8a9b_4_k_cu_a0604ad0_65194cuda3std3__45__cpo6cbeginE,(_ZN39_INTERNAL_524d8a9b_4_k_cu_a0604ad0_65194cuda3std3__48in_placeE - _ZN39_INTERNAL_524d8a9b_4_k_cu_a0604ad0_65194cuda3std3__45__cpo6cbeginE)
_ZN39_INTERNAL_524d8a9b_4_k_cu_a0604ad0_65194cuda3std3__45__cpo6cbeginE:
	.zero		1
	.type		_ZN39_INTERNAL_524d8a9b_4_k_cu_a0604ad0_65194cuda3std3__48in_placeE,@object
	.size		_ZN39_INTERNAL_524d8a9b_4_k_cu_a0604ad0_65194cuda3std3__48in_placeE,(_ZN39_INTERNAL_524d8a9b_4_k_cu_a0604ad0_65194cuda3std6ranges3__45__cpo9iter_moveE - _ZN39_INTERNAL_524d8a9b_4_k_cu_a0604ad0_65194cuda3std3__48in_placeE)
_ZN39_INTERNAL_524d8a9b_4_k_cu_a0604ad0_65194cuda3std3__48in_placeE:
	.zero		1
	.type		_ZN39_INTERNAL_524d8a9b_4_k_cu_a0604ad0_65194cuda3std6ranges3__45__cpo9iter_moveE,@object
	.size		_ZN39_INTERNAL_524d8a9b_4_k_cu_a0604ad0_65194cuda3std6ranges3__45__cpo9iter_moveE,(_ZN39_INTERNAL_524d8a9b_4_k_cu_a0604ad0_65194cuda3std3__45__cpo5beginE - _ZN39_INTERNAL_524d8a9b_4_k_cu_a0604ad0_65194cuda3std6ranges3__45__cpo9iter_moveE)
_ZN39_INTERNAL_524d8a9b_4_k_cu_a0604ad0_65194cuda3std6ranges3__45__cpo9iter_moveE:
	.zero		1
	.type		_ZN39_INTERNAL_524d8a9b_4_k_cu_a0604ad0_65194cuda3std3__45__cpo5beginE,@object
	.size		_ZN39_INTERNAL_524d8a9b_4_k_cu_a0604ad0_65194cuda3std3__45__cpo5beginE,(_ZN39_INTERNAL_524d8a9b_4_k_cu_a0604ad0_65194cuda3std3__441_GLOBAL__N__524d8a9b_4_k_cu_a0604ad0_65196ignoreE - _ZN39_INTERNAL_524d8a9b_4_k_cu_a0604ad0_65194cuda3std3__45__cpo5beginE)
_ZN39_INTERNAL_524d8a9b_4_k_cu_a0604ad0_65194cuda3std3__45__cpo5beginE:
	.zero		1
	.type		_ZN39_INTERNAL_524d8a9b_4_k_cu_a0604ad0_65194cuda3std3__441_GLOBAL__N__524d8a9b_4_k_cu_a0604ad0_65196ignoreE,@object
	.size		_ZN39_INTERNAL_524d8a9b_4_k_cu_a0604ad0_65194cuda3std3__441_GLOBAL__N__524d8a9b_4_k_cu_a0604ad0_65196ignoreE,(_ZN39_INTERNAL_524d8a9b_4_k_cu_a0604ad0_65194cute7productE - _ZN39_INTERNAL_524d8a9b_4_k_cu_a0604ad0_65194cuda3std3__441_GLOBAL__N__524d8a9b_4_k_cu_a0604ad0_65196ignoreE)
_ZN39_INTERNAL_524d8a9b_4_k_cu_a0604ad0_65194cuda3std3__441_GLOBAL__N__524d8a9b_4_k_cu_a0604ad0_65196ignoreE:
	.zero		1
	.type		_ZN39_INTERNAL_524d8a9b_4_k_cu_a0604ad0_65194cute7productE,@object
	.size		_ZN39_INTERNAL_524d8a9b_4_k_cu_a0604ad0_65194cute7productE,(_ZN39_INTERNAL_524d8a9b_4_k_cu_a0604ad0_65194cuda3std3__45__cpo3endE - _ZN39_INTERNAL_524d8a9b_4_k_cu_a0604ad0_65194cute7productE)
_ZN39_INTERNAL_524d8a9b_4_k_cu_a0604ad0_65194cute7productE:
	.zero		1
	.type		_ZN39_INTERNAL_524d8a9b_4_k_cu_a0604ad0_65194cuda3std3__45__cpo3endE,@object
	.size		_ZN39_INTERNAL_524d8a9b_4_k_cu_a0604ad0_65194cuda3std3__45__cpo3endE,(_ZN39_INTERNAL_524d8a9b_4_k_cu_a0604ad0_65194cuda3std3__419piecewise_constructE - _ZN39_INTERNAL_524d8a9b_4_k_cu_a0604ad0_65194cuda3std3__45__cpo3endE)
_ZN39_INTERNAL_524d8a9b_4_k_cu_a0604ad0_65194cuda3std3__45__cpo3endE:
	.zero		1
	.type		_ZN39_INTERNAL_524d8a9b_4_k_cu_a0604ad0_65194cuda3std3__419piecewise_constructE,@object
	.size		_ZN39_INTERNAL_524d8a9b_4_k_cu_a0604ad0_65194cuda3std3__419piecewise_constructE,(_ZN39_INTERNAL_524d8a9b_4_k_cu_a0604ad0_65194cuda3std3__45__cpo4cendE - _ZN39_INTERNAL_524d8a9b_4_k_cu_a0604ad0_65194cuda3std3__419piecewise_constructE)
_ZN39_INTERNAL_524d8a9b_4_k_cu_a0604ad0_65194cuda3std3__419piecewise_constructE:
	.zero		1
	.type		_ZN39_INTERNAL_524d8a9b_4_k_cu_a0604ad0_65194cuda3std3__45__cpo4cendE,@object
	.size		_ZN39_INTERNAL_524d8a9b_4_k_cu_a0604ad0_65194cuda3std3__45__cpo4cendE,(_ZN39_INTERNAL_524d8a9b_4_k_cu_a0604ad0_65194cuda3std6ranges3__45__cpo4swapE - _ZN39_INTERNAL_524d8a9b_4_k_cu_a0604ad0_65194cuda3std3__45__cpo4cendE)
_ZN39_INTERNAL_524d8a9b_4_k_cu_a0604ad0_65194cuda3std3__45__cpo4cendE:
	.zero		1
	.type		_ZN39_INTERNAL_524d8a9b_4_k_cu_a0604ad0_65194cuda3std6ranges3__45__cpo4swapE,@object
	.size		_ZN39_INTERNAL_524d8a9b_4_k_cu_a0604ad0_65194cuda3std6ranges3__45__cpo4swapE,(.L_10 - _ZN39_INTERNAL_524d8a9b_4_k_cu_a0604ad0_65194cuda3std6ranges3__45__cpo4swapE)
_ZN39_INTERNAL_524d8a9b_4_k_cu_a0604ad0_65194cuda3std6ranges3__45__cpo4swapE:
	.zero		1
.L_10:


//--------------------- .nv.constant0._ZN7cutlass13device_kernelINS_4gemm6kernel13GemmUniversalIN4cute5tupleIJiiiiEEENS1_10collective13CollectiveMmaINS1_35MainloopSm100TmaUmmaWarpSpecializedILi4ELi2ELi4ENS5_IJNS4_1CILi1EEESB_SB_EEEEENS5_IJNSA_ILi64EEESE_NSA_ILi32EEEEEENS_10bfloat16_tENS5_IJlSB_lEEESH_SI_NS4_8TiledMMAINS4_8MMA_AtomIJNS4_20SM100_MMA_F16BF16_SSISH_SH_fLi64ELi64ELNS4_4UMMA5MajorE0ELSN_0ELNSM_7ScaleInE0ELSO_0EEEEEENS4_6LayoutISC_NS5_IJNSA_ILi0EEESS_SS_EEEEENS5_IJNS4_10UnderscoreESV_SV_EEEEENS4_13SM90_TMA_LOADENS4_14ComposedLayoutINS4_7SwizzleILi2ELi4ELi3EEENS4_18smem_ptr_flag_bitsILi16EEENSR_INS5_IJNSA_ILi8EEESF_EEENS5_IJSF_SB_EEEEEEEvNS4_8identityESY_S18_vS19_EENS_8epilogue10collective18CollectiveEpilogueINS1B_23Sm100TmaWarpSpecializedILi3ELi2ELi16ELb1ELb0EEEJSG_NS5_IJNSR_ISE_SB_EENSR_ISF_SB_EEEEESH_SI_SH_SI_NS1B_6fusion15FusionCallbacksIS1F_NS1J_17LinearCombinationISH_fSH_fLNS_15FloatRoundStyleE2EEESG_S1I_JEEENS4_5SM1004TMEM4LOAD26SM100_TMEM_LOAD_16dp256b4xESY_S18_NS4_17SM75_U32x4_LDSM_NENS4_14SM90_TMA_STOREES18_NS4_17SM90_U32x4_STSM_NENS4_39AutoVectorizingCopyWithAssumedAlignmentILi128EEEEEEvvEEEEvNT_6ParamsE --------------------------
	.section	.nv.constant0._ZN7cutlass13device_kernelINS_4gemm6kernel13GemmUniversalIN4cute5tupleIJiiiiEEENS1_10collective13CollectiveMmaINS1_35MainloopSm100TmaUmmaWarpSpecializedILi4ELi2ELi4ENS5_IJNS4_1CILi1EEESB_SB_EEEEENS5_IJNSA_ILi64EEESE_NSA_ILi32EEEEEENS_10bfloat16_tENS5_IJlSB_lEEESH_SI_NS4_8TiledMMAINS4_8MMA_AtomIJNS4_20SM100_MMA_F16BF16_SSISH_SH_fLi64ELi64ELNS4_4UMMA5MajorE0ELSN_0ELNSM_7ScaleInE0ELSO_0EEEEEENS4_6LayoutISC_NS5_IJNSA_ILi0EEESS_SS_EEEEENS5_IJNS4_10UnderscoreESV_SV_EEEEENS4_13SM90_TMA_LOADENS4_14ComposedLayoutINS4_7SwizzleILi2ELi4ELi3EEENS4_18smem_ptr_flag_bitsILi16EEENSR_INS5_IJNSA_ILi8EEESF_EEENS5_IJSF_SB_EEEEEEEvNS4_8identityESY_S18_vS19_EENS_8epilogue10collective18CollectiveEpilogueINS1B_23Sm100TmaWarpSpecializedILi3ELi2ELi16ELb1ELb0EEEJSG_NS5_IJNSR_ISE_SB_EENSR_ISF_SB_EEEEESH_SI_SH_SI_NS1B_6fusion15FusionCallbacksIS1F_NS1J_17LinearCombinationISH_fSH_fLNS_15FloatRoundStyleE2EEESG_S1I_JEEENS4_5SM1004TMEM4LOAD26SM100_TMEM_LOAD_16dp256b4xESY_S18_NS4_17SM75_U32x4_LDSM_NENS4_14SM90_TMA_STOREES18_NS4_17SM90_U32x4_STSM_NENS4_39AutoVectorizingCopyWithAssumedAlignmentILi128EEEEEEvvEEEEvNT_6ParamsE,"a",@progbits
	.sectionflags	@""
	.align	4
.nv.constant0._ZN7cutlass13device_kernelINS_4gemm6kernel13GemmUniversalIN4cute5tupleIJiiiiEEENS1_10collective13CollectiveMmaINS1_35MainloopSm100TmaUmmaWarpSpecializedILi4ELi2ELi4ENS5_IJNS4_1CILi1EEESB_SB_EEEEENS5_IJNSA_ILi64EEESE_NSA_ILi32EEEEEENS_10bfloat16_tENS5_IJlSB_lEEESH_SI_NS4_8TiledMMAINS4_8MMA_AtomIJNS4_20SM100_MMA_F16BF16_SSISH_SH_fLi64ELi64ELNS4_4UMMA5MajorE0ELSN_0ELNSM_7ScaleInE0ELSO_0EEEEEENS4_6LayoutISC_NS5_IJNSA_ILi0EEESS_SS_EEEEENS5_IJNS4_10UnderscoreESV_SV_EEEEENS4_13SM90_TMA_LOADENS4_14ComposedLayoutINS4_7SwizzleILi2ELi4ELi3EEENS4_18smem_ptr_flag_bitsILi16EEENSR_INS5_IJNSA_ILi8EEESF_EEENS5_IJSF_SB_EEEEEEEvNS4_8identityESY_S18_vS19_EENS_8epilogue10collective18CollectiveEpilogueINS1B_23Sm100TmaWarpSpecializedILi3ELi2ELi16ELb1ELb0EEEJSG_NS5_IJNSR_ISE_SB_EENSR_ISF_SB_EEEEESH_SI_SH_SI_NS1B_6fusion15FusionCallbacksIS1F_NS1J_17LinearCombinationISH_fSH_fLNS_15FloatRoundStyleE2EEESG_S1I_JEEENS4_5SM1004TMEM4LOAD26SM100_TMEM_LOAD_16dp256b4xESY_S18_NS4_17SM75_U32x4_LDSM_NENS4_14SM90_TMA_STOREES18_NS4_17SM90_U32x4_STSM_NENS4_39AutoVectorizingCopyWithAssumedAlignmentILi128EEEEEEvvEEEEvNT_6ParamsE:
	.zero		2944


//--------------------- SYMBOLS --------------------------

	.type		.nv.reservedSmem.offset0,@object
	.size		.nv.reservedSmem.offset0,0x4
	.type		.nv.reservedSmem.cap,@object
	.size		.nv.reservedSmem.cap,0x4
	.type		__assertfail,@function
